//
// Generated by NVIDIA NVVM Compiler
//
// Compiler Build ID: CL-36424714
// Cuda compilation tools, release 13.0, V13.0.88
// Based on NVVM 20.0.0
//

.version 9.0
.target sm_100
.address_size 64

	// .globl	_Z13count_row_nnziiPdiPi
.extern .shared .align 16 .b8 shm[];

.visible .entry _Z13count_row_nnziiPdiPi(
	.param .u32 _Z13count_row_nnziiPdiPi_param_0,
	.param .u32 _Z13count_row_nnziiPdiPi_param_1,
	.param .u64 .ptr .align 1 _Z13count_row_nnziiPdiPi_param_2,
	.param .u32 _Z13count_row_nnziiPdiPi_param_3,
	.param .u64 .ptr .align 1 _Z13count_row_nnziiPdiPi_param_4
)
{
	.reg .pred 	%p<40>;
	.reg .b32 	%r<102>;
	.reg .b64 	%rd<54>;
	.reg .b64 	%fd<30>;

	ld.param.u32 	%r26, [_Z13count_row_nnziiPdiPi_param_0];
	ld.param.u32 	%r24, [_Z13count_row_nnziiPdiPi_param_1];
	ld.param.u64 	%rd16, [_Z13count_row_nnziiPdiPi_param_2];
	ld.param.u32 	%r25, [_Z13count_row_nnziiPdiPi_param_3];
	ld.param.u64 	%rd17, [_Z13count_row_nnziiPdiPi_param_4];
	mov.u32 	%r27, %tid.x;
	mov.u32 	%r28, %ctaid.x;
	mov.u32 	%r29, %ntid.x;
	mad.lo.s32 	%r1, %r28, %r29, %r27;
	setp.ge.s32 	%p1, %r1, %r26;
	@%p1 bra 	$L__BB0_15;
	cvta.to.global.u64 	%rd1, %rd16;
	setp.lt.s32 	%p2, %r24, 1;
	mov.b32 	%r101, 0;
	@%p2 bra 	$L__BB0_14;
	mul.wide.s32 	%rd18, %r1, 8;
	add.s64 	%rd51, %rd1, %rd18;
	and.b32  	%r2, %r24, 15;
	setp.lt.u32 	%p3, %r24, 16;
	mov.b32 	%r101, 0;
	@%p3 bra 	$L__BB0_5;
	mul.wide.s32 	%rd3, %r25, 128;
	and.b32  	%r34, %r24, 2147483632;
	neg.s32 	%r91, %r34;
	mul.wide.s32 	%rd4, %r25, 8;
	mov.b32 	%r101, 0;
	mov.u64 	%rd49, %rd51;
$L__BB0_4:
	.pragma "nounroll";
	ld.global.f64 	%fd1, [%rd49];
	setp.neu.f64 	%p4, %fd1, 0d0000000000000000;
	selp.u32 	%r35, 1, 0, %p4;
	add.s32 	%r36, %r101, %r35;
	add.s64 	%rd19, %rd49, %rd4;
	ld.global.f64 	%fd2, [%rd19];
	setp.neu.f64 	%p5, %fd2, 0d0000000000000000;
	selp.u32 	%r37, 1, 0, %p5;
	add.s32 	%r38, %r36, %r37;
	add.s64 	%rd20, %rd19, %rd4;
	ld.global.f64 	%fd3, [%rd20];
	setp.neu.f64 	%p6, %fd3, 0d0000000000000000;
	selp.u32 	%r39, 1, 0, %p6;
	add.s32 	%r40, %r38, %r39;
	add.s64 	%rd21, %rd20, %rd4;
	ld.global.f64 	%fd4, [%rd21];
	setp.neu.f64 	%p7, %fd4, 0d0000000000000000;
	selp.u32 	%r41, 1, 0, %p7;
	add.s32 	%r42, %r40, %r41;
	add.s64 	%rd22, %rd21, %rd4;
	ld.global.f64 	%fd5, [%rd22];
	setp.neu.f64 	%p8, %fd5, 0d0000000000000000;
	selp.u32 	%r43, 1, 0, %p8;
	add.s32 	%r44, %r42, %r43;
	add.s64 	%rd23, %rd22, %rd4;
	ld.global.f64 	%fd6, [%rd23];
	setp.neu.f64 	%p9, %fd6, 0d0000000000000000;
	selp.u32 	%r45, 1, 0, %p9;
	add.s32 	%r46, %r44, %r45;
	add.s64 	%rd24, %rd23, %rd4;
	ld.global.f64 	%fd7, [%rd24];
	setp.neu.f64 	%p10, %fd7, 0d0000000000000000;
	selp.u32 	%r47, 1, 0, %p10;
	add.s32 	%r48, %r46, %r47;
	add.s64 	%rd25, %rd24, %rd4;
	ld.global.f64 	%fd8, [%rd25];
	setp.neu.f64 	%p11, %fd8, 0d0000000000000000;
	selp.u32 	%r49, 1, 0, %p11;
	add.s32 	%r50, %r48, %r49;
	add.s64 	%rd26, %rd25, %rd4;
	ld.global.f64 	%fd9, [%rd26];
	setp.neu.f64 	%p12, %fd9, 0d0000000000000000;
	selp.u32 	%r51, 1, 0, %p12;
	add.s32 	%r52, %r50, %r51;
	add.s64 	%rd27, %rd26, %rd4;
	ld.global.f64 	%fd10, [%rd27];
	setp.neu.f64 	%p13, %fd10, 0d0000000000000000;
	selp.u32 	%r53, 1, 0, %p13;
	add.s32 	%r54, %r52, %r53;
	add.s64 	%rd28, %rd27, %rd4;
	ld.global.f64 	%fd11, [%rd28];
	setp.neu.f64 	%p14, %fd11, 0d0000000000000000;
	selp.u32 	%r55, 1, 0, %p14;
	add.s32 	%r56, %r54, %r55;
	add.s64 	%rd29, %rd28, %rd4;
	ld.global.f64 	%fd12, [%rd29];
	setp.neu.f64 	%p15, %fd12, 0d0000000000000000;
	selp.u32 	%r57, 1, 0, %p15;
	add.s32 	%r58, %r56, %r57;
	add.s64 	%rd30, %rd29, %rd4;
	ld.global.f64 	%fd13, [%rd30];
	setp.neu.f64 	%p16, %fd13, 0d0000000000000000;
	selp.u32 	%r59, 1, 0, %p16;
	add.s32 	%r60, %r58, %r59;
	add.s64 	%rd31, %rd30, %rd4;
	ld.global.f64 	%fd14, [%rd31];
	setp.neu.f64 	%p17, %fd14, 0d0000000000000000;
	selp.u32 	%r61, 1, 0, %p17;
	add.s32 	%r62, %r60, %r61;
	add.s64 	%rd32, %rd31, %rd4;
	ld.global.f64 	%fd15, [%rd32];
	setp.neu.f64 	%p18, %fd15, 0d0000000000000000;
	selp.u32 	%r63, 1, 0, %p18;
	add.s32 	%r64, %r62, %r63;
	add.s64 	%rd33, %rd32, %rd4;
	ld.global.f64 	%fd16, [%rd33];
	setp.neu.f64 	%p19, %fd16, 0d0000000000000000;
	selp.u32 	%r65, 1, 0, %p19;
	add.s32 	%r101, %r64, %r65;
	add.s64 	%rd51, %rd49, %rd3;
	add.s32 	%r91, %r91, 16;
	setp.ne.s32 	%p20, %r91, 0;
	add.s64 	%rd49, %rd33, %rd4;
	@%p20 bra 	$L__BB0_4;
$L__BB0_5:
	setp.eq.s32 	%p21, %r2, 0;
	@%p21 bra 	$L__BB0_14;
	and.b32  	%r10, %r24, 7;
	setp.lt.u32 	%p22, %r2, 8;
	@%p22 bra 	$L__BB0_8;
	ld.global.f64 	%fd17, [%rd51];
	setp.neu.f64 	%p23, %fd17, 0d0000000000000000;
	selp.u32 	%r67, 1, 0, %p23;
	add.s32 	%r68, %r101, %r67;
	mul.wide.s32 	%rd34, %r25, 8;
	add.s64 	%rd35, %rd51, %rd34;
	ld.global.f64 	%fd18, [%rd35];
	setp.neu.f64 	%p24, %fd18, 0d0000000000000000;
	selp.u32 	%r69, 1, 0, %p24;
	add.s32 	%r70, %r68, %r69;
	add.s64 	%rd36, %rd35, %rd34;
	ld.global.f64 	%fd19, [%rd36];
	setp.neu.f64 	%p25, %fd19, 0d0000000000000000;
	selp.u32 	%r71, 1, 0, %p25;
	add.s32 	%r72, %r70, %r71;
	add.s64 	%rd37, %rd36, %rd34;
	ld.global.f64 	%fd20, [%rd37];
	setp.neu.f64 	%p26, %fd20, 0d0000000000000000;
	selp.u32 	%r73, 1, 0, %p26;
	add.s32 	%r74, %r72, %r73;
	add.s64 	%rd38, %rd37, %rd34;
	ld.global.f64 	%fd21, [%rd38];
	setp.neu.f64 	%p27, %fd21, 0d0000000000000000;
	selp.u32 	%r75, 1, 0, %p27;
	add.s32 	%r76, %r74, %r75;
	add.s64 	%rd39, %rd38, %rd34;
	ld.global.f64 	%fd22, [%rd39];
	setp.neu.f64 	%p28, %fd22, 0d0000000000000000;
	selp.u32 	%r77, 1, 0, %p28;
	add.s32 	%r78, %r76, %r77;
	add.s64 	%rd40, %rd39, %rd34;
	ld.global.f64 	%fd23, [%rd40];
	setp.neu.f64 	%p29, %fd23, 0d0000000000000000;
	selp.u32 	%r79, 1, 0, %p29;
	add.s32 	%r80, %r78, %r79;
	add.s64 	%rd41, %rd40, %rd34;
	ld.global.f64 	%fd24, [%rd41];
	setp.neu.f64 	%p30, %fd24, 0d0000000000000000;
	selp.u32 	%r81, 1, 0, %p30;
	add.s32 	%r101, %r80, %r81;
	add.s64 	%rd51, %rd41, %rd34;
$L__BB0_8:
	setp.eq.s32 	%p31, %r10, 0;
	@%p31 bra 	$L__BB0_14;
	and.b32  	%r14, %r24, 3;
	setp.lt.u32 	%p32, %r10, 4;
	@%p32 bra 	$L__BB0_11;
	ld.global.f64 	%fd25, [%rd51];
	setp.neu.f64 	%p33, %fd25, 0d0000000000000000;
	selp.u32 	%r83, 1, 0, %p33;
	add.s32 	%r84, %r101, %r83;
	mul.wide.s32 	%rd42, %r25, 8;
	add.s64 	%rd43, %rd51, %rd42;
	ld.global.f64 	%fd26, [%rd43];
	setp.neu.f64 	%p34, %fd26, 0d0000000000000000;
	selp.u32 	%r85, 1, 0, %p34;
	add.s32 	%r86, %r84, %r85;
	add.s64 	%rd44, %rd43, %rd42;
	ld.global.f64 	%fd27, [%rd44];
	setp.neu.f64 	%p35, %fd27, 0d0000000000000000;
	selp.u32 	%r87, 1, 0, %p35;
	add.s32 	%r88, %r86, %r87;
	add.s64 	%rd45, %rd44, %rd42;
	ld.global.f64 	%fd28, [%rd45];
	setp.neu.f64 	%p36, %fd28, 0d0000000000000000;
	selp.u32 	%r89, 1, 0, %p36;
	add.s32 	%r101, %r88, %r89;
	add.s64 	%rd51, %rd45, %rd42;
$L__BB0_11:
	setp.eq.s32 	%p37, %r14, 0;
	@%p37 bra 	$L__BB0_14;
	mul.wide.s32 	%rd13, %r25, 8;
	neg.s32 	%r99, %r14;
$L__BB0_13:
	.pragma "nounroll";
	ld.global.f64 	%fd29, [%rd51];
	setp.neu.f64 	%p38, %fd29, 0d0000000000000000;
	selp.u32 	%r90, 1, 0, %p38;
	add.s32 	%r101, %r101, %r90;
	add.s64 	%rd51, %rd51, %rd13;
	add.s32 	%r99, %r99, 1;
	setp.ne.s32 	%p39, %r99, 0;
	@%p39 bra 	$L__BB0_13;
$L__BB0_14:
	cvta.to.global.u64 	%rd46, %rd17;
	mul.wide.s32 	%rd47, %r1, 4;
	add.s64 	%rd48, %rd46, %rd47;
	st.global.u32 	[%rd48], %r101;
$L__BB0_15:
	ret;

}
	// .globl	_Z10block_scaniPiS_
.visible .entry _Z10block_scaniPiS_(
	.param .u32 _Z10block_scaniPiS__param_0,
	.param .u64 .ptr .align 1 _Z10block_scaniPiS__param_1,
	.param .u64 .ptr .align 1 _Z10block_scaniPiS__param_2
)
{
	.reg .pred 	%p<11>;
	.reg .b32 	%r<71>;
	.reg .b64 	%rd<11>;

	ld.param.u32 	%r29, [_Z10block_scaniPiS__param_0];
	ld.param.u64 	%rd5, [_Z10block_scaniPiS__param_1];
	ld.param.u64 	%rd4, [_Z10block_scaniPiS__param_2];
	cvta.to.global.u64 	%rd1, %rd5;
	mov.u32 	%r1, %tid.x;
	mov.u32 	%r2, %ctaid.x;
	mov.u32 	%r3, %ntid.x;
	mul.lo.s32 	%r30, %r2, %r3;
	shl.b32 	%r31, %r30, 1;
	add.s32 	%r4, %r31, %r1;
	setp.ge.s32 	%p1, %r4, %r29;
	mul.wide.s32 	%rd6, %r4, 4;
	add.s64 	%rd2, %rd1, %rd6;
	shl.b32 	%r32, %r1, 2;
	mov.u32 	%r33, shm;
	add.s32 	%r5, %r33, %r32;
	@%p1 bra 	$L__BB1_2;
	ld.global.u32 	%r34, [%rd2];
	st.shared.u32 	[%r5], %r34;
$L__BB1_2:
	add.s32 	%r6, %r4, %r3;
	setp.ge.u32 	%p2, %r6, %r29;
	mul.wide.u32 	%rd7, %r6, 4;
	add.s64 	%rd3, %rd1, %rd7;
	shl.b32 	%r35, %r3, 2;
	add.s32 	%r7, %r5, %r35;
	@%p2 bra 	$L__BB1_4;
	ld.global.u32 	%r36, [%rd3];
	st.shared.u32 	[%r7], %r36;
$L__BB1_4:
	bar.sync 	0;
	mov.u32 	%r38, %nctaid.x;
	add.s32 	%r39, %r38, -1;
	setp.eq.s32 	%p3, %r2, %r39;
	shl.b32 	%r40, %r3, 1;
	mul.lo.s32 	%r41, %r3, %r2;
	sub.s32 	%r42, %r29, %r41;
	selp.b32 	%r8, %r42, %r40, %p3;
	shl.b32 	%r66, %r1, 1;
	or.b32  	%r65, %r66, 1;
	setp.ge.s32 	%p4, %r65, %r8;
	mov.b32 	%r68, 0;
	mov.u32 	%r69, %r1;
	@%p4 bra 	$L__BB1_8;
	mov.b32 	%r67, 1;
$L__BB1_6:
	shl.b32 	%r44, %r66, 2;
	add.s32 	%r46, %r33, %r44;
	ld.shared.u32 	%r47, [%r46];
	shl.b32 	%r48, %r65, 2;
	add.s32 	%r49, %r33, %r48;
	ld.shared.u32 	%r50, [%r49];
	add.s32 	%r51, %r50, %r47;
	st.shared.u32 	[%r49], %r51;
	shl.b32 	%r67, %r67, 1;
	shl.b32 	%r66, %r66, 1;
	add.s32 	%r65, %r66, %r67;
	setp.lt.s32 	%p5, %r65, %r8;
	@%p5 bra 	$L__BB1_6;
	shr.s32 	%r69, %r66, 1;
	shr.s32 	%r68, %r67, 1;
$L__BB1_8:
	bar.sync 	0;
	shl.b32 	%r52, %r8, 2;
	add.s32 	%r21, %r33, %r52;
	ld.shared.u32 	%r22, [%r21+-4];
	setp.ne.s32 	%p6, %r1, 0;
	@%p6 bra 	$L__BB1_10;
	shl.b32 	%r54, %r8, 3;
	add.s32 	%r56, %r33, %r54;
	ld.shared.u32 	%r57, [%r56];
	st.shared.u32 	[%r21+-4], %r57;
	mov.b32 	%r58, 0;
	st.shared.u32 	[%r56], %r58;
$L__BB1_10:
	add.s32 	%r23, %r69, %r68;
	setp.le.u32 	%p7, %r23, %r1;
	@%p7 bra 	$L__BB1_13;
	shl.b32 	%r61, %r23, 2;
	add.s32 	%r24, %r33, %r61;
	shl.b32 	%r63, %r69, 2;
	add.s32 	%r25, %r33, %r63;
	ld.shared.u32 	%r70, [%r25];
$L__BB1_12:
	ld.shared.u32 	%r28, [%r24];
	add.s32 	%r64, %r70, %r28;
	st.shared.u32 	[%r24], %r64;
	st.shared.u32 	[%r25], %r28;
	mov.u32 	%r70, %r28;
	bra.uni 	$L__BB1_12;
$L__BB1_13:
	setp.ge.s32 	%p8, %r4, %r29;
	bar.sync 	0;
	@%p8 bra 	$L__BB1_15;
	ld.shared.u32 	%r59, [%r5];
	st.global.u32 	[%rd2], %r59;
$L__BB1_15:
	setp.ge.u32 	%p9, %r6, %r29;
	@%p9 bra 	$L__BB1_17;
	ld.shared.u32 	%r60, [%r7];
	st.global.u32 	[%rd3], %r60;
$L__BB1_17:
	setp.ne.s32 	%p10, %r1, 0;
	@%p10 bra 	$L__BB1_19;
	cvta.to.global.u64 	%rd8, %rd4;
	mul.wide.u32 	%rd9, %r2, 4;
	add.s64 	%rd10, %rd8, %rd9;
	st.global.u32 	[%rd10], %r22;
$L__BB1_19:
	ret;

}
	// .globl	_Z9block_addiPiS_
.visible .entry _Z9block_addiPiS_(
	.param .u32 _Z9block_addiPiS__param_0,
	.param .u64 .ptr .align 1 _Z9block_addiPiS__param_1,
	.param .u64 .ptr .align 1 _Z9block_addiPiS__param_2
)
{
	.reg .pred 	%p<3>;
	.reg .b32 	%r<13>;
	.reg .b64 	%rd<11>;

	ld.param.u32 	%r5, [_Z9block_addiPiS__param_0];
	ld.param.u64 	%rd2, [_Z9block_addiPiS__param_1];
	ld.param.u64 	%rd3, [_Z9block_addiPiS__param_2];
	cvta.to.global.u64 	%rd1, %rd2;
	cvta.to.global.u64 	%rd4, %rd3;
	mov.u32 	%r6, %ctaid.x;
	mov.u32 	%r1, %ntid.x;
	mov.u32 	%r7, %tid.x;
	shl.b32 	%r8, %r7, 1;
	mad.lo.s32 	%r2, %r6, %r1, %r8;
	mul.wide.u32 	%rd5, %r6, 4;
	add.s64 	%rd6, %rd4, %rd5;
	ld.global.u32 	%r3, [%rd6];
	setp.ge.s32 	%p1, %r2, %r5;
	@%p1 bra 	$L__BB2_2;
	mul.wide.s32 	%rd7, %r2, 4;
	add.s64 	%rd8, %rd1, %rd7;
	ld.global.u32 	%r9, [%rd8];
	add.s32 	%r10, %r9, %r3;
	st.global.u32 	[%rd8], %r10;
$L__BB2_2:
	add.s32 	%r4, %r2, %r1;
	setp.ge.u32 	%p2, %r4, %r5;
	@%p2 bra 	$L__BB2_4;
	mul.wide.u32 	%rd9, %r4, 4;
	add.s64 	%rd10, %rd1, %rd9;
	ld.global.u32 	%r11, [%rd10];
	add.s32 	%r12, %r11, %r3;
	st.global.u32 	[%rd10], %r12;
$L__BB2_4:
	ret;

}
	// .globl	_Z15fill_csr_valuesiiPdiPiS0_S_
.visible .entry _Z15fill_csr_valuesiiPdiPiS0_S_(
	.param .u32 _Z15fill_csr_valuesiiPdiPiS0_S__param_0,
	.param .u32 _Z15fill_csr_valuesiiPdiPiS0_S__param_1,
	.param .u64 .ptr .align 1 _Z15fill_csr_valuesiiPdiPiS0_S__param_2,
	.param .u32 _Z15fill_csr_valuesiiPdiPiS0_S__param_3,
	.param .u64 .ptr .align 1 _Z15fill_csr_valuesiiPdiPiS0_S__param_4,
	.param .u64 .ptr .align 1 _Z15fill_csr_valuesiiPdiPiS0_S__param_5,
	.param .u64 .ptr .align 1 _Z15fill_csr_valuesiiPdiPiS0_S__param_6
)
{
	.reg .pred 	%p<26>;
	.reg .b32 	%r<87>;
	.reg .b64 	%rd<109>;
	.reg .b64 	%fd<31>;

	ld.param.u32 	%r47, [_Z15fill_csr_valuesiiPdiPiS0_S__param_0];
	ld.param.u32 	%r45, [_Z15fill_csr_valuesiiPdiPiS0_S__param_1];
	ld.param.u64 	%rd23, [_Z15fill_csr_valuesiiPdiPiS0_S__param_2];
	ld.param.u32 	%r46, [_Z15fill_csr_valuesiiPdiPiS0_S__param_3];
	ld.param.u64 	%rd24, [_Z15fill_csr_valuesiiPdiPiS0_S__param_4];
	ld.param.u64 	%rd25, [_Z15fill_csr_valuesiiPdiPiS0_S__param_5];
	ld.param.u64 	%rd26, [_Z15fill_csr_valuesiiPdiPiS0_S__param_6];
	cvta.to.global.u64 	%rd1, %rd26;
	cvta.to.global.u64 	%rd2, %rd25;
	mov.u32 	%r48, %tid.x;
	mov.u32 	%r49, %ctaid.x;
	mov.u32 	%r50, %ntid.x;
	mad.lo.s32 	%r1, %r49, %r50, %r48;
	setp.ge.s32 	%p1, %r1, %r47;
	@%p1 bra 	$L__BB3_42;
	cvta.to.global.u64 	%rd27, %rd24;
	cvta.to.global.u64 	%rd28, %rd23;
	mul.wide.s32 	%rd29, %r1, 4;
	add.s64 	%rd3, %rd27, %rd29;
	mul.wide.s32 	%rd30, %r1, 8;
	add.s64 	%rd106, %rd28, %rd30;
	setp.lt.s32 	%p2, %r45, 1;
	@%p2 bra 	$L__BB3_42;
	ld.global.u32 	%r67, [%rd3];
	and.b32  	%r3, %r45, 7;
	setp.lt.u32 	%p3, %r45, 8;
	mov.b32 	%r81, 0;
	@%p3 bra 	$L__BB3_21;
	and.b32  	%r81, %r45, 2147483640;
	mov.b32 	%r65, 0;
	mul.wide.s32 	%rd35, %r46, 8;
$L__BB3_4:
	.pragma "nounroll";
	ld.global.f64 	%fd1, [%rd106];
	setp.eq.f64 	%p4, %fd1, 0d0000000000000000;
	@%p4 bra 	$L__BB3_6;
	mul.wide.s32 	%rd31, %r67, 4;
	add.s64 	%rd32, %rd2, %rd31;
	st.global.u32 	[%rd32], %r65;
	ld.global.f64 	%fd2, [%rd106];
	mul.wide.s32 	%rd33, %r67, 8;
	add.s64 	%rd34, %rd1, %rd33;
	st.global.f64 	[%rd34], %fd2;
	add.s32 	%r67, %r67, 1;
$L__BB3_6:
	add.s64 	%rd6, %rd106, %rd35;
	ld.global.f64 	%fd3, [%rd6];
	setp.eq.f64 	%p5, %fd3, 0d0000000000000000;
	@%p5 bra 	$L__BB3_8;
	add.s32 	%r53, %r65, 1;
	mul.wide.s32 	%rd36, %r67, 4;
	add.s64 	%rd37, %rd2, %rd36;
	st.global.u32 	[%rd37], %r53;
	ld.global.f64 	%fd4, [%rd6];
	mul.wide.s32 	%rd38, %r67, 8;
	add.s64 	%rd39, %rd1, %rd38;
	st.global.f64 	[%rd39], %fd4;
	add.s32 	%r67, %r67, 1;
$L__BB3_8:
	add.s64 	%rd7, %rd6, %rd35;
	ld.global.f64 	%fd5, [%rd7];
	setp.eq.f64 	%p6, %fd5, 0d0000000000000000;
	@%p6 bra 	$L__BB3_10;
	add.s32 	%r54, %r65, 2;
	mul.wide.s32 	%rd41, %r67, 4;
	add.s64 	%rd42, %rd2, %rd41;
	st.global.u32 	[%rd42], %r54;
	ld.global.f64 	%fd6, [%rd7];
	mul.wide.s32 	%rd43, %r67, 8;
	add.s64 	%rd44, %rd1, %rd43;
	st.global.f64 	[%rd44], %fd6;
	add.s32 	%r67, %r67, 1;
$L__BB3_10:
	add.s64 	%rd8, %rd7, %rd35;
	ld.global.f64 	%fd7, [%rd8];
	setp.eq.f64 	%p7, %fd7, 0d0000000000000000;
	@%p7 bra 	$L__BB3_12;
	add.s32 	%r55, %r65, 3;
	mul.wide.s32 	%rd46, %r67, 4;
	add.s64 	%rd47, %rd2, %rd46;
	st.global.u32 	[%rd47], %r55;
	ld.global.f64 	%fd8, [%rd8];
	mul.wide.s32 	%rd48, %r67, 8;
	add.s64 	%rd49, %rd1, %rd48;
	st.global.f64 	[%rd49], %fd8;
	add.s32 	%r67, %r67, 1;
$L__BB3_12:
	add.s64 	%rd9, %rd8, %rd35;
	ld.global.f64 	%fd9, [%rd9];
	setp.eq.f64 	%p8, %fd9, 0d0000000000000000;
	@%p8 bra 	$L__BB3_14;
	add.s32 	%r56, %r65, 4;
	mul.wide.s32 	%rd51, %r67, 4;
	add.s64 	%rd52, %rd2, %rd51;
	st.global.u32 	[%rd52], %r56;
	ld.global.f64 	%fd10, [%rd9];
	mul.wide.s32 	%rd53, %r67, 8;
	add.s64 	%rd54, %rd1, %rd53;
	st.global.f64 	[%rd54], %fd10;
	add.s32 	%r67, %r67, 1;
$L__BB3_14:
	add.s64 	%rd10, %rd9, %rd35;
	ld.global.f64 	%fd11, [%rd10];
	setp.eq.f64 	%p9, %fd11, 0d0000000000000000;
	@%p9 bra 	$L__BB3_16;
	add.s32 	%r57, %r65, 5;
	mul.wide.s32 	%rd56, %r67, 4;
	add.s64 	%rd57, %rd2, %rd56;
	st.global.u32 	[%rd57], %r57;
	ld.global.f64 	%fd12, [%rd10];
	mul.wide.s32 	%rd58, %r67, 8;
	add.s64 	%rd59, %rd1, %rd58;
	st.global.f64 	[%rd59], %fd12;
	add.s32 	%r67, %r67, 1;
$L__BB3_16:
	add.s64 	%rd11, %rd10, %rd35;
	ld.global.f64 	%fd13, [%rd11];
	setp.eq.f64 	%p10, %fd13, 0d0000000000000000;
	@%p10 bra 	$L__BB3_18;
	add.s32 	%r58, %r65, 6;
	mul.wide.s32 	%rd61, %r67, 4;
	add.s64 	%rd62, %rd2, %rd61;
	st.global.u32 	[%rd62], %r58;
	ld.global.f64 	%fd14, [%rd11];
	mul.wide.s32 	%rd63, %r67, 8;
	add.s64 	%rd64, %rd1, %rd63;
	st.global.f64 	[%rd64], %fd14;
	add.s32 	%r67, %r67, 1;
$L__BB3_18:
	add.s64 	%rd12, %rd11, %rd35;
	ld.global.f64 	%fd15, [%rd12];
	setp.eq.f64 	%p11, %fd15, 0d0000000000000000;
	@%p11 bra 	$L__BB3_20;
	add.s32 	%r59, %r65, 7;
	mul.wide.s32 	%rd66, %r67, 4;
	add.s64 	%rd67, %rd2, %rd66;
	st.global.u32 	[%rd67], %r59;
	ld.global.f64 	%fd16, [%rd12];
	mul.wide.s32 	%rd68, %r67, 8;
	add.s64 	%rd69, %rd1, %rd68;
	st.global.f64 	[%rd69], %fd16;
	add.s32 	%r67, %r67, 1;
$L__BB3_20:
	add.s64 	%rd106, %rd12, %rd35;
	add.s32 	%r65, %r65, 8;
	setp.ne.s32 	%p12, %r65, %r81;
	@%p12 bra 	$L__BB3_4;
$L__BB3_21:
	setp.eq.s32 	%p13, %r3, 0;
	@%p13 bra 	$L__BB3_42;
	and.b32  	%r26, %r45, 3;
	setp.lt.u32 	%p14, %r3, 4;
	@%p14 bra 	$L__BB3_32;
	ld.global.f64 	%fd17, [%rd106];
	setp.eq.f64 	%p15, %fd17, 0d0000000000000000;
	@%p15 bra 	$L__BB3_25;
	mul.wide.s32 	%rd71, %r67, 4;
	add.s64 	%rd72, %rd2, %rd71;
	st.global.u32 	[%rd72], %r81;
	ld.global.f64 	%fd18, [%rd106];
	mul.wide.s32 	%rd73, %r67, 8;
	add.s64 	%rd74, %rd1, %rd73;
	st.global.f64 	[%rd74], %fd18;
	add.s32 	%r67, %r67, 1;
$L__BB3_25:
	mul.wide.s32 	%rd75, %r46, 8;
	add.s64 	%rd15, %rd106, %rd75;
	ld.global.f64 	%fd19, [%rd15];
	setp.eq.f64 	%p16, %fd19, 0d0000000000000000;
	@%p16 bra 	$L__BB3_27;
	add.s32 	%r60, %r81, 1;
	mul.wide.s32 	%rd76, %r67, 4;
	add.s64 	%rd77, %rd2, %rd76;
	st.global.u32 	[%rd77], %r60;
	ld.global.f64 	%fd20, [%rd15];
	mul.wide.s32 	%rd78, %r67, 8;
	add.s64 	%rd79, %rd1, %rd78;
	st.global.f64 	[%rd79], %fd20;
	add.s32 	%r67, %r67, 1;
$L__BB3_27:
	add.s64 	%rd16, %rd15, %rd75;
	ld.global.f64 	%fd21, [%rd16];
	setp.eq.f64 	%p17, %fd21, 0d0000000000000000;
	@%p17 bra 	$L__BB3_29;
	add.s32 	%r61, %r81, 2;
	mul.wide.s32 	%rd81, %r67, 4;
	add.s64 	%rd82, %rd2, %rd81;
	st.global.u32 	[%rd82], %r61;
	ld.global.f64 	%fd22, [%rd16];
	mul.wide.s32 	%rd83, %r67, 8;
	add.s64 	%rd84, %rd1, %rd83;
	st.global.f64 	[%rd84], %fd22;
	add.s32 	%r67, %r67, 1;
$L__BB3_29:
	add.s64 	%rd17, %rd16, %rd75;
	ld.global.f64 	%fd23, [%rd17];
	setp.eq.f64 	%p18, %fd23, 0d0000000000000000;
	@%p18 bra 	$L__BB3_31;
	add.s32 	%r62, %r81, 3;
	mul.wide.s32 	%rd86, %r67, 4;
	add.s64 	%rd87, %rd2, %rd86;
	st.global.u32 	[%rd87], %r62;
	ld.global.f64 	%fd24, [%rd17];
	mul.wide.s32 	%rd88, %r67, 8;
	add.s64 	%rd89, %rd1, %rd88;
	st.global.f64 	[%rd89], %fd24;
	add.s32 	%r67, %r67, 1;
$L__BB3_31:
	add.s64 	%rd106, %rd17, %rd75;
	add.s32 	%r81, %r81, 4;
$L__BB3_32:
	setp.eq.s32 	%p19, %r26, 0;
	@%p19 bra 	$L__BB3_42;
	setp.eq.s32 	%p20, %r26, 1;
	@%p20 bra 	$L__BB3_39;
	ld.global.f64 	%fd25, [%rd106];
	setp.eq.f64 	%p21, %fd25, 0d0000000000000000;
	@%p21 bra 	$L__BB3_36;
	mul.wide.s32 	%rd91, %r67, 4;
	add.s64 	%rd92, %rd2, %rd91;
	st.global.u32 	[%rd92], %r81;
	ld.global.f64 	%fd26, [%rd106];
	mul.wide.s32 	%rd93, %r67, 8;
	add.s64 	%rd94, %rd1, %rd93;
	st.global.f64 	[%rd94], %fd26;
	add.s32 	%r67, %r67, 1;
$L__BB3_36:
	mul.wide.s32 	%rd95, %r46, 8;
	add.s64 	%rd20, %rd106, %rd95;
	ld.global.f64 	%fd27, [%rd20];
	setp.eq.f64 	%p22, %fd27, 0d0000000000000000;
	@%p22 bra 	$L__BB3_38;
	add.s32 	%r63, %r81, 1;
	mul.wide.s32 	%rd96, %r67, 4;
	add.s64 	%rd97, %rd2, %rd96;
	st.global.u32 	[%rd97], %r63;
	ld.global.f64 	%fd28, [%rd20];
	mul.wide.s32 	%rd98, %r67, 8;
	add.s64 	%rd99, %rd1, %rd98;
	st.global.f64 	[%rd99], %fd28;
	add.s32 	%r67, %r67, 1;
$L__BB3_38:
	add.s64 	%rd106, %rd20, %rd95;
	add.s32 	%r81, %r81, 2;
$L__BB3_39:
	and.b32  	%r64, %r45, 1;
	setp.eq.b32 	%p23, %r64, 1;
	not.pred 	%p24, %p23;
	@%p24 bra 	$L__BB3_42;
	ld.global.f64 	%fd29, [%rd106];
	setp.eq.f64 	%p25, %fd29, 0d0000000000000000;
	@%p25 bra 	$L__BB3_42;
	mul.wide.s32 	%rd101, %r67, 4;
	add.s64 	%rd102, %rd2, %rd101;
	st.global.u32 	[%rd102], %r81;
	ld.global.f64 	%fd30, [%rd106];
	mul.wide.s32 	%rd103, %r67, 8;
	add.s64 	%rd104, %rd1, %rd103;
	st.global.f64 	[%rd104], %fd30;
$L__BB3_42:
	ret;

}


// ===== COMPILED SASS (sm_100) =====

	.target	sm_100

	.elftype	@"ET_EXEC"


//--------------------- .note.nv.tkinfo           --------------------------
	.section	.note.nv.tkinfo,"",@"SHT_NOTE"
	.sectionflags	@"SHF_NOTE_NV_TKINFO"
	.tkinfo
        /*0018*/ 	.word	0x00000002
        /*0030*/ 	.string	""
        /*0030*/ 	.string	"ptxas"
        /*0030*/ 	.string	"Cuda compilation tools, release 13.0, V13.0.88"
        /*0030*/ 	.string	"Build cuda_13.0.r13.0/compiler.36424714_0"
        /*0030*/ 	.string	"-arch sm_100 -m 64 "



//--------------------- .note.nv.cuinfo           --------------------------
	.section	.note.nv.cuinfo,"",@"SHT_NOTE"
	.sectionflags	@"SHF_NOTE_NV_CUINFO"
        /*0018*/ 	.short	0x0002
        /*001a*/ 	.short	0x0064
        /*001c*/ 	.short	0x0082
	.zero		2


//--------------------- .nv.info                  --------------------------
	.section	.nv.info,"",@"SHT_CUDA_INFO"
	.align	4


	//----- nvinfo : EIATTR_REGCOUNT
	.align		4
        /*0000*/ 	.byte	0x04, 0x2f
        /*0002*/ 	.short	(.L_1 - .L_0)
	.align		4
.L_0:
        /*0004*/ 	.word	index@(_Z13count_row_nnziiPdiPi)
        /*0008*/ 	.word	0x00000020


	//----- nvinfo : EIATTR_FRAME_SIZE
	.align		4
.L_1:
        /*000c*/ 	.byte	0x04, 0x11
        /*000e*/ 	.short	(.L_3 - .L_2)
	.align		4
.L_2:
        /*0010*/ 	.word	index@(_Z13count_row_nnziiPdiPi)
        /*0014*/ 	.word	0x00000000


	//----- nvinfo : EIATTR_REGCOUNT
	.align		4
.L_3:
        /*0018*/ 	.byte	0x04, 0x2f
        /*001a*/ 	.short	(.L_5 - .L_4)
	.align		4
.L_4:
        /*001c*/ 	.word	index@(_Z10block_scaniPiS_)
        /*0020*/ 	.word	0x00000013


	//----- nvinfo : EIATTR_FRAME_SIZE
	.align		4
.L_5:
        /*0024*/ 	.byte	0x04, 0x11
        /*0026*/ 	.short	(.L_7 - .L_6)
	.align		4
.L_6:
        /*0028*/ 	.word	index@(_Z10block_scaniPiS_)
        /*002c*/ 	.word	0x00000000


	//----- nvinfo : EIATTR_REGCOUNT
	.align		4
.L_7:
        /*0030*/ 	.byte	0x04, 0x2f
        /*0032*/ 	.short	(.L_9 - .L_8)
	.align		4
.L_8:
        /*0034*/ 	.word	index@(_Z9block_addiPiS_)
        /*0038*/ 	.word	0x0000000c


	//----- nvinfo : EIATTR_FRAME_SIZE
	.align		4
.L_9:
        /*003c*/ 	.byte	0x04, 0x11
        /*003e*/ 	.short	(.L_11 - .L_10)
	.align		4
.L_10:
        /*0040*/ 	.word	index@(_Z9block_addiPiS_)
        /*0044*/ 	.word	0x00000000


	//----- nvinfo : EIATTR_REGCOUNT
	.align		4
.L_11:
        /*0048*/ 	.byte	0x04, 0x2f
        /*004a*/ 	.short	(.L_13 - .L_12)
	.align		4
.L_12:
        /*004c*/ 	.word	index@(_Z15fill_csr_valuesiiPdiPiS0_S_)
        /*0050*/ 	.word	0x0000001a


	//----- nvinfo : EIATTR_FRAME_SIZE
	.align		4
.L_13:
        /*0054*/ 	.byte	0x04, 0x11
        /*0056*/ 	.short	(.L_15 - .L_14)
	.align		4
.L_14:
        /*0058*/ 	.word	index@(_Z15fill_csr_valuesiiPdiPiS0_S_)
        /*005c*/ 	.word	0x00000000


	//----- nvinfo : EIATTR_MIN_STACK_SIZE
	.align		4
.L_15:
        /*0060*/ 	.byte	0x04, 0x12
        /*0062*/ 	.short	(.L_17 - .L_16)
	.align		4
.L_16:
        /*0064*/ 	.word	index@(_Z15fill_csr_valuesiiPdiPiS0_S_)
        /*0068*/ 	.word	0x00000000


	//----- nvinfo : EIATTR_MIN_STACK_SIZE
	.align		4
.L_17:
        /*006c*/ 	.byte	0x04, 0x12
        /*006e*/ 	.short	(.L_19 - .L_18)
	.align		4
.L_18:
        /*0070*/ 	.word	index@(_Z9block_addiPiS_)
        /*0074*/ 	.word	0x00000000


	//----- nvinfo : EIATTR_MIN_STACK_SIZE
	.align		4
.L_19:
        /*0078*/ 	.byte	0x04, 0x12
        /*007a*/ 	.short	(.L_21 - .L_20)
	.align		4
.L_20:
        /*007c*/ 	.word	index@(_Z10block_scaniPiS_)
        /*0080*/ 	.word	0x00000000


	//----- nvinfo : EIATTR_MIN_STACK_SIZE
	.align		4
.L_21:
        /*0084*/ 	.byte	0x04, 0x12
        /*0086*/ 	.short	(.L_23 - .L_22)
	.align		4
.L_22:
        /*0088*/ 	.word	index@(_Z13count_row_nnziiPdiPi)
        /*008c*/ 	.word	0x00000000
.L_23:


//--------------------- .nv.compat                --------------------------
	.section	.nv.compat,"",@"SHT_CUDA_COMPAT_INFO"
	.align	4
        /*0000*/ 	.byte	0x02, 0x09, 0x00, 0x00, 0x02, 0x02, 0x01, 0x00, 0x02, 0x05, 0x05, 0x00, 0x03, 0x07, 0x01, 0x01
        /*0010*/ 	.byte	0x02, 0x03, 0x00, 0x00, 0x02, 0x06, 0x01, 0x00, 0x04, 0x0b, 0x08, 0x00, 0x01, 0x00, 0x00, 0x00
        /*0020*/ 	.byte	0x00, 0x00, 0x00, 0x00


//--------------------- .nv.info._Z15fill_csr_valuesiiPdiPiS0_S_ --------------------------
	.section	.nv.info._Z15fill_csr_valuesiiPdiPiS0_S_,"",@"SHT_CUDA_INFO"
	.sectionflags	@""
	.align	4


	//----- nvinfo : EIATTR_CUDA_API_VERSION
	.align		4
        /*0000*/ 	.byte	0x04, 0x37
        /*0002*/ 	.short	(.L_25 - .L_24)
.L_24:
        /*0004*/ 	.word	0x00000082


	//----- nvinfo : EIATTR_KPARAM_INFO
	.align		4
.L_25:
        /*0008*/ 	.byte	0x04, 0x17
        /*000a*/ 	.short	(.L_27 - .L_26)
.L_26:
        /*000c*/ 	.word	0x00000000
        /*0010*/ 	.short	0x0006
        /*0012*/ 	.short	0x0028
        /*0014*/ 	.byte	0x00, 0xf5, 0x21, 0x00


	//----- nvinfo : EIATTR_KPARAM_INFO
	.align		4
.L_27:
        /*0018*/ 	.byte	0x04, 0x17
        /*001a*/ 	.short	(.L_29 - .L_28)
.L_28:
        /*001c*/ 	.word	0x00000000
        /*0020*/ 	.short	0x0005
        /*0022*/ 	.short	0x0020
        /*0024*/ 	.byte	0x00, 0xf5, 0x21, 0x00


	//----- nvinfo : EIATTR_KPARAM_INFO
	.align		4
.L_29:
        /*0028*/ 	.byte	0x04, 0x17
        /*002a*/ 	.short	(.L_31 - .L_30)
.L_30:
        /*002c*/ 	.word	0x00000000
        /*0030*/ 	.short	0x0004
        /*0032*/ 	.short	0x0018
        /*0034*/ 	.byte	0x00, 0xf5, 0x21, 0x00


	//----- nvinfo : EIATTR_KPARAM_INFO
	.align		4
.L_31:
        /*0038*/ 	.byte	0x04, 0x17
        /*003a*/ 	.short	(.L_33 - .L_32)
.L_32:
        /*003c*/ 	.word	0x00000000
        /*0040*/ 	.short	0x0003
        /*0042*/ 	.short	0x0010
        /*0044*/ 	.byte	0x00, 0xf0, 0x11, 0x00


	//----- nvinfo : EIATTR_KPARAM_INFO
	.align		4
.L_33:
        /*0048*/ 	.byte	0x04, 0x17
        /*004a*/ 	.short	(.L_35 - .L_34)
.L_34:
        /*004c*/ 	.word	0x00000000
        /*0050*/ 	.short	0x0002
        /*0052*/ 	.short	0x0008
        /*0054*/ 	.byte	0x00, 0xf5, 0x21, 0x00


	//----- nvinfo : EIATTR_KPARAM_INFO
	.align		4
.L_35:
        /*0058*/ 	.byte	0x04, 0x17
        /*005a*/ 	.short	(.L_37 - .L_36)
.L_36:
        /*005c*/ 	.word	0x00000000
        /*0060*/ 	.short	0x0001
        /*0062*/ 	.short	0x0004
        /*0064*/ 	.byte	0x00, 0xf0, 0x11, 0x00


	//----- nvinfo : EIATTR_KPARAM_INFO
	.align		4
.L_37:
        /*0068*/ 	.byte	0x04, 0x17
        /*006a*/ 	.short	(.L_39 - .L_38)
.L_38:
        /*006c*/ 	.word	0x00000000
        /*0070*/ 	.short	0x0000
        /*0072*/ 	.short	0x0000
        /*0074*/ 	.byte	0x00, 0xf0, 0x11, 0x00


	//----- nvinfo : EIATTR_SPARSE_MMA_MASK
	.align		4
.L_39:
        /*0078*/ 	.byte	0x03, 0x50
        /*007a*/ 	.short	0x0000


	//----- nvinfo : EIATTR_MAXREG_COUNT
	.align		4
        /*007c*/ 	.byte	0x03, 0x1b
        /*007e*/ 	.short	0x00ff


	//----- nvinfo : EIATTR_MERCURY_ISA_VERSION
	.align		4
        /*0080*/ 	.byte	0x03, 0x5f
        /*0082*/ 	.short	0x0101


	//----- nvinfo : EIATTR_VRC_CTA_INIT_COUNT
	.align		4
        /*0084*/ 	.byte	0x02, 0x4a
	.zero		1
	.zero		1


	//----- nvinfo : EIATTR_EXIT_INSTR_OFFSETS
	.align		4
        /*0088*/ 	.byte	0x04, 0x1c
        /*008a*/ 	.short	(.L_41 - .L_40)


	//   ....[0]....
.L_40:
        /*008c*/ 	.word	0x00000070


	//   ....[1]....
        /*0090*/ 	.word	0x000000c0


	//   ....[2]....
        /*0094*/ 	.word	0x000007b0


	//   ....[3]....
        /*0098*/ 	.word	0x00000b20


	//   ....[4]....
        /*009c*/ 	.word	0x00000d00


	//   ....[5]....
        /*00a0*/ 	.word	0x00000d30


	//   ....[6]....
        /*00a4*/ 	.word	0x00000db0


	//----- nvinfo : EIATTR_CBANK_PARAM_SIZE
	.align		4
.L_41:
        /*00a8*/ 	.byte	0x03, 0x19
        /*00aa*/ 	.short	0x0030


	//----- nvinfo : EIATTR_PARAM_CBANK
	.align		4
        /*00ac*/ 	.byte	0x04, 0x0a
        /*00ae*/ 	.short	(.L_43 - .L_42)
	.align		4
.L_42:
        /*00b0*/ 	.word	index@(.nv.constant0._Z15fill_csr_valuesiiPdiPiS0_S_)
        /*00b4*/ 	.short	0x0380
        /*00b6*/ 	.short	0x0030


	//----- nvinfo : EIATTR_SW_WAR
	.align		4
.L_43:
        /*00b8*/ 	.byte	0x04, 0x36
        /*00ba*/ 	.short	(.L_45 - .L_44)
.L_44:
        /*00bc*/ 	.word	0x00000008
.L_45:


//--------------------- .nv.info._Z9block_addiPiS_ --------------------------
	.section	.nv.info._Z9block_addiPiS_,"",@"SHT_CUDA_INFO"
	.sectionflags	@""
	.align	4


	//----- nvinfo : EIATTR_CUDA_API_VERSION
	.align		4
        /*0000*/ 	.byte	0x04, 0x37
        /*0002*/ 	.short	(.L_47 - .L_46)
.L_46:
        /*0004*/ 	.word	0x00000082


	//----- nvinfo : EIATTR_KPARAM_INFO
	.align		4
.L_47:
        /*0008*/ 	.byte	0x04, 0x17
        /*000a*/ 	.short	(.L_49 - .L_48)
.L_48:
        /*000c*/ 	.word	0x00000000
        /*0010*/ 	.short	0x0002
        /*0012*/ 	.short	0x0010
        /*0014*/ 	.byte	0x00, 0xf5, 0x21, 0x00


	//----- nvinfo : EIATTR_KPARAM_INFO
	.align		4
.L_49:
        /*0018*/ 	.byte	0x04, 0x17
        /*001a*/ 	.short	(.L_51 - .L_50)
.L_50:
        /*001c*/ 	.word	0x00000000
        /*0020*/ 	.short	0x0001
        /*0022*/ 	.short	0x0008
        /*0024*/ 	.byte	0x00, 0xf5, 0x21, 0x00


	//----- nvinfo : EIATTR_KPARAM_INFO
	.align		4
.L_51:
        /*0028*/ 	.byte	0x04, 0x17
        /*002a*/ 	.short	(.L_53 - .L_52)
.L_52:
        /*002c*/ 	.word	0x00000000
        /*0030*/ 	.short	0x0000
        /*0032*/ 	.short	0x0000
        /*0034*/ 	.byte	0x00, 0xf0, 0x11, 0x00


	//----- nvinfo : EIATTR_SPARSE_MMA_MASK
	.align		4
.L_53:
        /*0038*/ 	.byte	0x03, 0x50
        /*003a*/ 	.short	0x0000


	//----- nvinfo : EIATTR_MAXREG_COUNT
	.align		4
        /*003c*/ 	.byte	0x03, 0x1b
        /*003e*/ 	.short	0x00ff


	//----- nvinfo : EIATTR_MERCURY_ISA_VERSION
	.align		4
        /*0040*/ 	.byte	0x03, 0x5f
        /*0042*/ 	.short	0x0101


	//----- nvinfo : EIATTR_VRC_CTA_INIT_COUNT
	.align		4
        /*0044*/ 	.byte	0x02, 0x4a
	.zero		1
	.zero		1


	//----- nvinfo : EIATTR_EXIT_INSTR_OFFSETS
	.align		4
        /*0048*/ 	.byte	0x04, 0x1c
        /*004a*/ 	.short	(.L_55 - .L_54)


	//   ....[0]....
.L_54:
        /*004c*/ 	.word	0x00000130


	//   ....[1]....
        /*0050*/ 	.word	0x00000190


	//----- nvinfo : EIATTR_CBANK_PARAM_SIZE
	.align		4
.L_55:
        /*0054*/ 	.byte	0x03, 0x19
        /*0056*/ 	.short	0x0018


	//----- nvinfo : EIATTR_PARAM_CBANK
	.align		4
        /*0058*/ 	.byte	0x04, 0x0a
        /*005a*/ 	.short	(.L_57 - .L_56)
	.align		4
.L_56:
        /*005c*/ 	.word	index@(.nv.constant0._Z9block_addiPiS_)
        /*0060*/ 	.short	0x0380
        /*0062*/ 	.short	0x0018


	//----- nvinfo : EIATTR_SW_WAR
	.align		4
.L_57:
        /*0064*/ 	.byte	0x04, 0x36
        /*0066*/ 	.short	(.L_59 - .L_58)
.L_58:
        /*0068*/ 	.word	0x00000008
.L_59:


//--------------------- .nv.info._Z10block_scaniPiS_ --------------------------
	.section	.nv.info._Z10block_scaniPiS_,"",@"SHT_CUDA_INFO"
	.sectionflags	@""
	.align	4


	//----- nvinfo : EIATTR_CUDA_API_VERSION
	.align		4
        /*0000*/ 	.byte	0x04, 0x37
        /*0002*/ 	.short	(.L_61 - .L_60)
.L_60:
        /*0004*/ 	.word	0x00000082


	//----- nvinfo : EIATTR_KPARAM_INFO
	.align		4
.L_61:
        /*0008*/ 	.byte	0x04, 0x17
        /*000a*/ 	.short	(.L_63 - .L_62)
.L_62:
        /*000c*/ 	.word	0x00000000
        /*0010*/ 	.short	0x0002
        /*0012*/ 	.short	0x0010
        /*0014*/ 	.byte	0x00, 0xf5, 0x21, 0x00


	//----- nvinfo : EIATTR_KPARAM_INFO
	.align		4
.L_63:
        /*0018*/ 	.byte	0x04, 0x17
        /*001a*/ 	.short	(.L_65 - .L_64)
.L_64:
        /*001c*/ 	.word	0x00000000
        /*0020*/ 	.short	0x0001
        /*0022*/ 	.short	0x0008
        /*0024*/ 	.byte	0x00, 0xf5, 0x21, 0x00


	//----- nvinfo : EIATTR_KPARAM_INFO
	.align		4
.L_65:
        /*0028*/ 	.byte	0x04, 0x17
        /*002a*/ 	.short	(.L_67 - .L_66)
.L_66:
        /*002c*/ 	.word	0x00000000
        /*0030*/ 	.short	0x0000
        /*0032*/ 	.short	0x0000
        /*0034*/ 	.byte	0x00, 0xf0, 0x11, 0x00


	//----- nvinfo : EIATTR_SPARSE_MMA_MASK
	.align		4
.L_67:
        /*0038*/ 	.byte	0x03, 0x50
        /*003a*/ 	.short	0x0000


	//----- nvinfo : EIATTR_MAXREG_COUNT
	.align		4
        /*003c*/ 	.byte	0x03, 0x1b
        /*003e*/ 	.short	0x00ff


	//----- nvinfo : EIATTR_NUM_BARRIERS
	.align		4
        /*0040*/ 	.byte	0x02, 0x4c
        /*0042*/ 	.byte	0x01
	.zero		1


	//----- nvinfo : EIATTR_MERCURY_ISA_VERSION
	.align		4
        /*0044*/ 	.byte	0x03, 0x5f
        /*0046*/ 	.short	0x0101


	//----- nvinfo : EIATTR_VRC_CTA_INIT_COUNT
	.align		4
        /*0048*/ 	.byte	0x02, 0x4a
	.zero		1
	.zero		1


	//----- nvinfo : EIATTR_EXIT_INSTR_OFFSETS
	.align		4
        /*004c*/ 	.byte	0x04, 0x1c
        /*004e*/ 	.short	(.L_69 - .L_68)


	//   ....[0]....
.L_68:
        /*0050*/ 	.word	0x00000500


	//   ....[1]....
        /*0054*/ 	.word	0x00000540


	//----- nvinfo : EIATTR_CRS_STACK_SIZE
	.align		4
.L_69:
        /*0058*/ 	.byte	0x04, 0x1e
        /*005a*/ 	.short	(.L_71 - .L_70)
.L_70:
        /*005c*/ 	.word	0x00000000


	//----- nvinfo : EIATTR_CBANK_PARAM_SIZE
	.align		4
.L_71:
        /*0060*/ 	.byte	0x03, 0x19
        /*0062*/ 	.short	0x0018


	//----- nvinfo : EIATTR_PARAM_CBANK
	.align		4
        /*0064*/ 	.byte	0x04, 0x0a
        /*0066*/ 	.short	(.L_73 - .L_72)
	.align		4
.L_72:
        /*0068*/ 	.word	index@(.nv.constant0._Z10block_scaniPiS_)
        /*006c*/ 	.short	0x0380
        /*006e*/ 	.short	0x0018


	//----- nvinfo : EIATTR_SW_WAR
	.align		4
.L_73:
        /*0070*/ 	.byte	0x04, 0x36
        /*0072*/ 	.short	(.L_75 - .L_74)
.L_74:
        /*0074*/ 	.word	0x00000008
.L_75:


//--------------------- .nv.info._Z13count_row_nnziiPdiPi --------------------------
	.section	.nv.info._Z13count_row_nnziiPdiPi,"",@"SHT_CUDA_INFO"
	.sectionflags	@""
	.align	4


	//----- nvinfo : EIATTR_CUDA_API_VERSION
	.align		4
        /*0000*/ 	.byte	0x04, 0x37
        /*0002*/ 	.short	(.L_77 - .L_76)
.L_76:
        /*0004*/ 	.word	0x00000082


	//----- nvinfo : EIATTR_KPARAM_INFO
	.align		4
.L_77:
        /*0008*/ 	.byte	0x04, 0x17
        /*000a*/ 	.short	(.L_79 - .L_78)
.L_78:
        /*000c*/ 	.word	0x00000000
        /*0010*/ 	.short	0x0004
        /*0012*/ 	.short	0x0018
        /*0014*/ 	.byte	0x00, 0xf5, 0x21, 0x00


	//----- nvinfo : EIATTR_KPARAM_INFO
	.align		4
.L_79:
        /*0018*/ 	.byte	0x04, 0x17
        /*001a*/ 	.short	(.L_81 - .L_80)
.L_80:
        /*001c*/ 	.word	0x00000000
        /*0020*/ 	.short	0x0003
        /*0022*/ 	.short	0x0010
        /*0024*/ 	.byte	0x00, 0xf0, 0x11, 0x00


	//----- nvinfo : EIATTR_KPARAM_INFO
	.align		4
.L_81:
        /*0028*/ 	.byte	0x04, 0x17
        /*002a*/ 	.short	(.L_83 - .L_82)
.L_82:
        /*002c*/ 	.word	0x00000000
        /*0030*/ 	.short	0x0002
        /*0032*/ 	.short	0x0008
        /*0034*/ 	.byte	0x00, 0xf5, 0x21, 0x00


	//----- nvinfo : EIATTR_KPARAM_INFO
	.align		4
.L_83:
        /*0038*/ 	.byte	0x04, 0x17
        /*003a*/ 	.short	(.L_85 - .L_84)
.L_84:
        /*003c*/ 	.word	0x00000000
        /*0040*/ 	.short	0x0001
        /*0042*/ 	.short	0x0004
        /*0044*/ 	.byte	0x00, 0xf0, 0x11, 0x00


	//----- nvinfo : EIATTR_KPARAM_INFO
	.align		4
.L_85:
        /*0048*/ 	.byte	0x04, 0x17
        /*004a*/ 	.short	(.L_87 - .L_86)
.L_86:
        /*004c*/ 	.word	0x00000000
        /*0050*/ 	.short	0x0000
        /*0052*/ 	.short	0x0000
        /*0054*/ 	.byte	0x00, 0xf0, 0x11, 0x00


	//----- nvinfo : EIATTR_SPARSE_MMA_MASK
	.align		4
.L_87:
        /*0058*/ 	.byte	0x03, 0x50
        /*005a*/ 	.short	0x0000


	//----- nvinfo : EIATTR_MAXREG_COUNT
	.align		4
        /*005c*/ 	.byte	0x03, 0x1b
        /*005e*/ 	.short	0x00ff


	//----- nvinfo : EIATTR_MERCURY_ISA_VERSION
	.align		4
        /*0060*/ 	.byte	0x03, 0x5f
        /*0062*/ 	.short	0x0101


	//----- nvinfo : EIATTR_VRC_CTA_INIT_COUNT
	.align		4
        /*0064*/ 	.byte	0x02, 0x4a
	.zero		1
	.zero		1


	//----- nvinfo : EIATTR_EXIT_INSTR_OFFSETS
	.align		4
        /*0068*/ 	.byte	0x04, 0x1c
        /*006a*/ 	.short	(.L_89 - .L_88)


	//   ....[0]....
.L_88:
        /*006c*/ 	.word	0x00000070


	//   ....[1]....
        /*0070*/ 	.word	0x00000c50


	//----- nvinfo : EIATTR_CBANK_PARAM_SIZE
	.align		4
.L_89:
        /*0074*/ 	.byte	0x03, 0x19
        /*0076*/ 	.short	0x0020


	//----- nvinfo : EIATTR_PARAM_CBANK
	.align		4
        /*0078*/ 	.byte	0x04, 0x0a
        /*007a*/ 	.short	(.L_91 - .L_90)
	.align		4
.L_90:
        /*007c*/ 	.word	index@(.nv.constant0._Z13count_row_nnziiPdiPi)
        /*0080*/ 	.short	0x0380
        /*0082*/ 	.short	0x0020


	//----- nvinfo : EIATTR_SW_WAR
	.align		4
.L_91:
        /*0084*/ 	.byte	0x04, 0x36
        /*0086*/ 	.short	(.L_93 - .L_92)
.L_92:
        /*0088*/ 	.word	0x00000008
.L_93:


//--------------------- .nv.callgraph             --------------------------
	.section	.nv.callgraph,"",@"SHT_CUDA_CALLGRAPH"
	.align	4
	.sectionentsize	8
	.align		4
        /*0000*/ 	.word	0x00000000
	.align		4
        /*0004*/ 	.word	0xffffffff
	.align		4
        /*0008*/ 	.word	0x00000000
	.align		4
        /*000c*/ 	.word	0xfffffffe
	.align		4
        /*0010*/ 	.word	0x00000000
	.align		4
        /*0014*/ 	.word	0xfffffffd
	.align		4
        /*0018*/ 	.word	0x00000000
	.align		4
        /*001c*/ 	.word	0xfffffffc


//--------------------- .text._Z15fill_csr_valuesiiPdiPiS0_S_ --------------------------
	.section	.text._Z15fill_csr_valuesiiPdiPiS0_S_,"ax",@progbits
	.align	128
        .global         _Z15fill_csr_valuesiiPdiPiS0_S_
        .type           _Z15fill_csr_valuesiiPdiPiS0_S_,@function
        .size           _Z15fill_csr_valuesiiPdiPiS0_S_,(.L_x_20 - _Z15fill_csr_valuesiiPdiPiS0_S_)
        .other          _Z15fill_csr_valuesiiPdiPiS0_S_,@"STO_CUDA_ENTRY STV_DEFAULT"
_Z15fill_csr_valuesiiPdiPiS0_S_:
.text._Z15fill_csr_valuesiiPdiPiS0_S_:
[----:B------:R-:W-:Y:S01]  /*0000*/  LDC R1, c[0x0][0x37c] ;  /* 0x0000df00ff017b82 */ /* 0x000fe20000000800 */
[----:B------:R-:W0:Y:S07]  /*0010*/  S2R R3, SR_TID.X ;  /* 0x0000000000037919 */ /* 0x000e2e0000002100 */
[----:B------:R-:W0:Y:S01]  /*0020*/  S2UR UR4, SR_CTAID.X ;  /* 0x00000000000479c3 */ /* 0x000e220000002500 */
[----:B------:R-:W1:Y:S07]  /*0030*/  LDCU UR5, c[0x0][0x380] ;  /* 0x00007000ff0577ac */ /* 0x000e6e0008000800 */
[----:B------:R-:W0:Y:S02]  /*0040*/  LDC R0, c[0x0][0x360] ;  /* 0x0000d800ff007b82 */ /* 0x000e240000000800 */
[----:B0-----:R-:W-:-:S05]  /*0050*/  IMAD R3, R0, UR4, R3 ;  /* 0x0000000400037c24 */ /* 0x001fca000f8e0203 */
[----:B-1----:R-:W-:-:S13]  /*0060*/  ISETP.GE.AND P0, PT, R3, UR5, PT ;  /* 0x0000000503007c0c */ /* 0x002fda000bf06270 */
[----:B------:R-:W-:Y:S05]  /*0070*/  @P0 EXIT ;  /* 0x000000000000094d */ /* 0x000fea0003800000 */
[----:B------:R-:W0:Y:S08]  /*0080*/  LDC R8, c[0x0][0x384] ;  /* 0x0000e100ff087b82 */ /* 0x000e300000000800 */
[----:B------:R-:W1:Y:S08]  /*0090*/  LDC.64 R4, c[0x0][0x398] ;  /* 0x0000e600ff047b82 */ /* 0x000e700000000a00 */
[----:B------:R-:W2:Y:S01]  /*00a0*/  LDC.64 R6, c[0x0][0x388] ;  /* 0x0000e200ff067b82 */ /* 0x000ea20000000a00 */
[----:B0-----:R-:W-:-:S13]  /*00b0*/  ISETP.GE.AND P0, PT, R8, 0x1, PT ;  /* 0x000000010800780c */ /* 0x001fda0003f06270 */
[----:B-1----:R-:W-:Y:S05]  /*00c0*/  @!P0 EXIT ;  /* 0x000000000000894d */ /* 0x002fea0003800000 */
[----:B------:R-:W0:Y:S01]  /*00d0*/  LDCU.64 UR4, c[0x0][0x358] ;  /* 0x00006b00ff0477ac */ /* 0x000e220008000a00 */
[C---:B------:R-:W-:Y:S01]  /*00e0*/  IMAD.WIDE R4, R3.reuse, 0x4, R4 ;  /* 0x0000000403047825 */ /* 0x040fe200078e0204 */
[C---:B------:R-:W-:Y:S02]  /*00f0*/  ISETP.GE.U32.AND P1, PT, R8.reuse, 0x8, PT ;  /* 0x000000080800780c */ /* 0x040fe40003f26070 */
[----:B------:R-:W-:Y:S01]  /*0100*/  LOP3.LUT R12, R8, 0x7, RZ, 0xc0, !PT ;  /* 0x00000007080c7812 */ /* 0x000fe200078ec0ff */
[----:B------:R-:W-:Y:S02]  /*0110*/  HFMA2 R2, -RZ, RZ, 0, 0 ;  /* 0x00000000ff027431 */ /* 0x000fe400000001ff */
[----:B--2---:R-:W-:Y:S01]  /*0120*/  IMAD.WIDE R6, R3, 0x8, R6 ;  /* 0x0000000803067825 */ /* 0x004fe200078e0206 */
[----:B------:R-:W-:Y:S01]  /*0130*/  ISETP.NE.AND P0, PT, R12, RZ, PT ;  /* 0x000000ff0c00720c */ /* 0x000fe20003f05270 */
[----:B0-----:R0:W5:Y:S06]  /*0140*/  LDG.E R0, desc[UR4][R4.64] ;  /* 0x0000000404007981 */ /* 0x00116c000c1e1900 */
[----:B------:R-:W-:Y:S06]  /*0150*/  @!P1 BRA `(.L_x_0) ;  /* 0x0000000400949947 */ /* 0x000fec0003800000 */
[----:B------:R-:W1:Y:S01]  /*0160*/  LDC R3, c[0x0][0x390] ;  /* 0x0000e400ff037b82 */ /* 0x000e620000000800 */
[----:B------:R-:W-:Y:S02]  /*0170*/  LOP3.LUT R2, R8, 0x7ffffff8, RZ, 0xc0, !PT ;  /* 0x7ffffff808027812 */ /* 0x000fe400078ec0ff */
[----:B0-----:R-:W-:-:S07]  /*0180*/  MOV R5, RZ ;  /* 0x000000ff00057202 */ /* 0x001fce0000000f00 */
.L_x_1:
[----:B------:R-:W2:Y:S01]  /*0190*/  LDG.E.64 R8, desc[UR4][R6.64] ;  /* 0x0000000406087981 */ /* 0x000ea2000c1e1b00 */
[----:B---3--:R-:W0:Y:S08]  /*01a0*/  LDC.64 R10, c[0x0][0x3a0] ;  /* 0x0000e800ff0a7b82 */ /* 0x008e300000000a00 */
[----:B------:R-:W3:Y:S08]  /*01b0*/  LDC.64 R16, c[0x0][0x3a8] ;  /* 0x0000ea00ff107b82 */ /* 0x000ef00000000a00 */
[----:B------:R-:W4:Y:S01]  /*01c0*/  LDC.64 R20, c[0x0][0x3a0] ;  /* 0x0000e800ff147b82 */ /* 0x000f220000000a00 */
[----:B--2---:R-:W-:-:S14]  /*01d0*/  DSETP.NEU.AND P1, PT, R8, RZ, PT ;  /* 0x000000ff0800722a */ /* 0x004fdc0003f2d000 */
[----:B0----5:R-:W-:-:S05]  /*01e0*/  @P1 IMAD.WIDE R10, R0, 0x4, R10 ;  /* 0x00000004000a1825 */ /* 0x021fca00078e020a */
[----:B------:R-:W-:Y:S04]  /*01f0*/  @P1 STG.E desc[UR4][R10.64], R5 ;  /* 0x000000050a001986 */ /* 0x000fe8000c101904 */
[----:B------:R0:W2:Y:S01]  /*0200*/  @P1 LDG.E.64 R14, desc[UR4][R6.64] ;  /* 0x00000004060e1981 */ /* 0x0000a2000c1e1b00 */
[----:B---3--:R-:W-:-:S04]  /*0210*/  @P1 IMAD.WIDE R16, R0, 0x8, R16 ;  /* 0x0000000800101825 */ /* 0x008fc800078e0210 */
[----:B-1----:R-:W-:Y:S01]  /*0220*/  IMAD.WIDE R8, R3, 0x8, R6 ;  /* 0x0000000803087825 */ /* 0x002fe200078e0206 */
[----:B------:R-:W-:Y:S01]  /*0230*/  @P1 IADD3 R0, PT, PT, R0, 0x1, RZ ;  /* 0x0000000100001810 */ /* 0x000fe20007ffe0ff */
[----:B0-----:R-:W0:Y:S01]  /*0240*/  LDC.64 R6, c[0x0][0x3a8] ;  /* 0x0000ea00ff067b82 */ /* 0x001e220000000a00 */
[----:B--2---:R1:W-:Y:S04]  /*0250*/  @P1 STG.E.64 desc[UR4][R16.64], R14 ;  /* 0x0000000e10001986 */ /* 0x0043e8000c101b04 */
[----:B------:R-:W2:Y:S03]  /*0260*/  LDG.E.64 R18, desc[UR4][R8.64] ;  /* 0x0000000408127981 */ /* 0x000ea6000c1e1b00 */
[----:B-1----:R-:W1:Y:S01]  /*0270*/  LDC.64 R16, c[0x0][0x3a0] ;  /* 0x0000e800ff107b82 */ /* 0x002e620000000a00 */
[----:B--2---:R-:W-:-:S14]  /*0280*/  DSETP.NEU.AND P2, PT, R18, RZ, PT ;  /* 0x000000ff1200722a */ /* 0x004fdc0003f4d000 */
[----:B------:R-:W-:Y:S01]  /*0290*/  @P2 IADD3 R13, PT, PT, R5, 0x1, RZ ;  /* 0x00000001050d2810 */ /* 0x000fe20007ffe0ff */
[----:B----4-:R-:W-:-:S05]  /*02a0*/  @P2 IMAD.WIDE R20, R0, 0x4, R20 ;  /* 0x0000000400142825 */ /* 0x010fca00078e0214 */
[----:B------:R-:W-:Y:S04]  /*02b0*/  @P2 STG.E desc[UR4][R20.64], R13 ;  /* 0x0000000d14002986 */ /* 0x000fe8000c101904 */
[----:B------:R2:W3:Y:S01]  /*02c0*/  @P2 LDG.E.64 R10, desc[UR4][R8.64] ;  /* 0x00000004080a2981 */ /* 0x0004e2000c1e1b00 */
[----:B0-----:R-:W-:-:S04]  /*02d0*/  @P2 IMAD.WIDE R18, R0, 0x8, R6 ;  /* 0x0000000800122825 */ /* 0x001fc800078e0206 */
[----:B------:R-:W-:Y:S01]  /*02e0*/  IMAD.WIDE R6, R3, 0x8, R8 ;  /* 0x0000000803067825 */ /* 0x000fe200078e0208 */
[----:B------:R-:W-:Y:S01]  /*02f0*/  @P2 IADD3 R0, PT, PT, R0, 0x1, RZ ;  /* 0x0000000100002810 */ /* 0x000fe20007ffe0ff */
[----:B--2---:R-:W0:Y:S01]  /*0300*/  LDC.64 R8, c[0x0][0x3a8] ;  /* 0x0000ea00ff087b82 */ /* 0x004e220000000a00 */
[----:B---3--:R2:W-:Y:S04]  /*0310*/  @P2 STG.E.64 desc[UR4][R18.64], R10 ;  /* 0x0000000a12002986 */ /* 0x0085e8000c101b04 */
[----:B------:R-:W3:Y:S03]  /*0320*/  LDG.E.64 R14, desc[UR4][R6.64] ;  /* 0x00000004060e7981 */ /* 0x000ee6000c1e1b00 */
[----:B--2---:R-:W2:Y:S01]  /*0330*/  LDC.64 R18, c[0x0][0x3a0] ;  /* 0x0000e800ff127b82 */ /* 0x004ea20000000a00 */
[----:B---3--:R-:W-:-:S14]  /*0340*/  DSETP.NEU.AND P1, PT, R14, RZ, PT ;  /* 0x000000ff0e00722a */ /* 0x008fdc0003f2d000 */
[----:B------:R-:W-:Y:S01]  /*0350*/  @P1 IADD3 R23, PT, PT, R5, 0x2, RZ ;  /* 0x0000000205171810 */ /* 0x000fe20007ffe0ff */
[----:B-1----:R-:W-:-:S05]  /*0360*/  @P1 IMAD.WIDE R16, R0, 0x4, R16 ;  /* 0x0000000400101825 */ /* 0x002fca00078e0210 */
[----:B------:R-:W-:Y:S04]  /*0370*/  @P1 STG.E desc[UR4][R16.64], R23 ;  /* 0x0000001710001986 */ /* 0x000fe8000c101904 */
[----:B------:R1:W3:Y:S01]  /*0380*/  @P1 LDG.E.64 R14, desc[UR4][R6.64] ;  /* 0x00000004060e1981 */ /* 0x0002e2000c1e1b00 */
[----:B0-----:R-:W-:-:S04]  /*0390*/  @P1 IMAD.WIDE R20, R0, 0x8, R8 ;  /* 0x0000000800141825 */ /* 0x001fc800078e0208 */
[----:B------:R-:W-:Y:S01]  /*03a0*/  IMAD.WIDE R8, R3, 0x8, R6 ;  /* 0x0000000803087825 */ /* 0x000fe200078e0206 */
[----:B------:R-:W-:Y:S01]  /*03b0*/  @P1 IADD3 R0, PT, PT, R0, 0x1, RZ ;  /* 0x0000000100001810 */ /* 0x000fe20007ffe0ff */
[----:B-1----:R-:W0:Y:S01]  /*03c0*/  LDC.64 R6, c[0x0][0x3a8] ;  /* 0x0000ea00ff067b82 */ /* 0x002e220000000a00 */
[----:B---3--:R1:W-:Y:S04]  /*03d0*/  @P1 STG.E.64 desc[UR4][R20.64], R14 ;  /* 0x0000000e14001986 */ /* 0x0083e8000c101b04 */
[----:B------:R-:W3:Y:S03]  /*03e0*/  LDG.E.64 R10, desc[UR4][R8.64] ;  /* 0x00000004080a7981 */ /* 0x000ee6000c1e1b00 */
[----:B-1----:R-:W1:Y:S01]  /*03f0*/  LDC.64 R20, c[0x0][0x3a0] ;  /* 0x0000e800ff147b82 */ /* 0x002e620000000a00 */
[----:B---3--:R-:W-:-:S14]  /*0400*/  DSETP.NEU.AND P2, PT, R10, RZ, PT ;  /* 0x000000ff0a00722a */ /* 0x008fdc0003f4d000 */
[----:B------:R-:W-:Y:S01]  /*0410*/  @P2 IADD3 R13, PT, PT, R5, 0x3, RZ ;  /* 0x00000003050d2810 */ /* 0x000fe20007ffe0ff */
[----:B--2---:R-:W-:-:S05]  /*0420*/  @P2 IMAD.WIDE R18, R0, 0x4, R18 ;  /* 0x0000000400122825 */ /* 0x004fca00078e0212 */
        /* <DEDUP_REMOVED lines=36> */
[----:B------:R1:W-:Y:S04]  /*0670*/  @P1 STG.E desc[UR4][R18.64], R23 ;  /* 0x0000001712001986 */ /* 0x0003e8000c101904 */
[----:B------:R3:W4:Y:S01]  /*0680*/  @P1 LDG.E.64 R14, desc[UR4][R6.64] ;  /* 0x00000004060e1981 */ /* 0x000722000c1e1b00 */
[----:B0-----:R-:W-:-:S04]  /*0690*/  @P1 IMAD.WIDE R16, R0, 0x8, R8 ;  /* 0x0000000800101825 */ /* 0x001fc800078e0208 */
[----:B------:R-:W-:Y:S01]  /*06a0*/  IMAD.WIDE R8, R3, 0x8, R6 ;  /* 0x0000000803087825 */ /* 0x000fe200078e0206 */
[----:B------:R-:W-:Y:S01]  /*06b0*/  @P1 IADD3 R0, PT, PT, R0, 0x1, RZ ;  /* 0x0000000100001810 */ /* 0x000fe20007ffe0ff */
[----:B---3--:R-:W1:Y:S01]  /*06c0*/  LDC.64 R6, c[0x0][0x3a8] ;  /* 0x0000ea00ff067b82 */ /* 0x008e620000000a00 */
[----:B----4-:R3:W-:Y:S04]  /*06d0*/  @P1 STG.E.64 desc[UR4][R16.64], R14 ;  /* 0x0000000e10001986 */ /* 0x0107e8000c101b04 */
[----:B------:R-:W4:Y:S02]  /*06e0*/  LDG.E.64 R10, desc[UR4][R8.64] ;  /* 0x00000004080a7981 */ /* 0x000f24000c1e1b00 */
[----:B----4-:R-:W-:-:S14]  /*06f0*/  DSETP.NEU.AND P2, PT, R10, RZ, PT ;  /* 0x000000ff0a00722a */ /* 0x010fdc0003f4d000 */
[----:B------:R-:W-:Y:S01]  /*0700*/  @P2 IADD3 R13, PT, PT, R5, 0x7, RZ ;  /* 0x00000007050d2810 */ /* 0x000fe20007ffe0ff */
[----:B--2---:R-:W-:-:S05]  /*0710*/  @P2 IMAD.WIDE R20, R0, 0x4, R20 ;  /* 0x0000000400142825 */ /* 0x004fca00078e0214 */
[----:B------:R3:W-:Y:S04]  /*0720*/  @P2 STG.E desc[UR4][R20.64], R13 ;  /* 0x0000000d14002986 */ /* 0x0007e8000c101904 */
[----:B------:R-:W2:Y:S01]  /*0730*/  @P2 LDG.E.64 R10, desc[UR4][R8.64] ;  /* 0x00000004080a2981 */ /* 0x000ea2000c1e1b00 */
[C---:B-1----:R-:W-:Y:S01]  /*0740*/  @P2 IMAD.WIDE R18, R0.reuse, 0x8, R6 ;  /* 0x0000000800122825 */ /* 0x042fe200078e0206 */
[----:B------:R-:W-:Y:S02]  /*0750*/  IADD3 R5, PT, PT, R5, 0x8, RZ ;  /* 0x0000000805057810 */ /* 0x000fe40007ffe0ff */
[----:B------:R-:W-:Y:S01]  /*0760*/  @P2 IADD3 R0, PT, PT, R0, 0x1, RZ ;  /* 0x0000000100002810 */ /* 0x000fe20007ffe0ff */
[----:B------:R-:W-:Y:S01]  /*0770*/  IMAD.WIDE R6, R3, 0x8, R8 ;  /* 0x0000000803067825 */ /* 0x000fe200078e0208 */
[----:B------:R-:W-:Y:S01]  /*0780*/  ISETP.NE.AND P1, PT, R5, R2, PT ;  /* 0x000000020500720c */ /* 0x000fe20003f25270 */
[----:B--2---:R3:W-:-:S12]  /*0790*/  @P2 STG.E.64 desc[UR4][R18.64], R10 ;  /* 0x0000000a12002986 */ /* 0x0047d8000c101b04 */
[----:B------:R-:W-:Y:S05]  /*07a0*/  @P1 BRA `(.L_x_1) ;  /* 0xfffffff800781947 */ /* 0x000fea000383ffff */
.L_x_0:
[----:B------:R-:W-:Y:S05]  /*07b0*/  @!P0 EXIT ;  /* 0x000000000000894d */ /* 0x000fea0003800000 */
[----:B------:R-:W0:Y:S01]  /*07c0*/  LDC R3, c[0x0][0x384] ;  /* 0x0000e100ff037b82 */ /* 0x000e220000000800 */
[----:B------:R-:W-:Y:S02]  /*07d0*/  ISETP.GE.U32.AND P1, PT, R12, 0x4, PT ;  /* 0x000000040c00780c */ /* 0x000fe40003f26070 */
[----:B0-----:R-:W-:-:S04]  /*07e0*/  LOP3.LUT R4, R3, 0x3, RZ, 0xc0, !PT ;  /* 0x0000000303047812 */ /* 0x001fc800078ec0ff */
[----:B------:R-:W-:-:S07]  /*07f0*/  ISETP.NE.AND P0, PT, R4, RZ, PT ;  /* 0x000000ff0400720c */ /* 0x000fce0003f05270 */
[----:B------:R-:W-:Y:S06]  /*0800*/  @!P1 BRA `(.L_x_2) ;  /* 0x0000000000c49947 */ /* 0x000fec0003800000 */
[----:B---3--:R-:W2:Y:S01]  /*0810*/  LDG.E.64 R10, desc[UR4][R6.64] ;  /* 0x00000004060a7981 */ /* 0x008ea2000c1e1b00 */
[----:B------:R-:W0:Y:S08]  /*0820*/  LDC.64 R8, c[0x0][0x3a0] ;  /* 0x0000e800ff087b82 */ /* 0x000e300000000a00 */
[----:B------:R-:W1:Y:S08]  /*0830*/  LDC R5, c[0x0][0x390] ;  /* 0x0000e400ff057b82 */ /* 0x000e700000000800 */
[----:B------:R-:W3:Y:S01]  /*0840*/  LDC.64 R18, c[0x0][0x3a0] ;  /* 0x0000e800ff127b82 */ /* 0x000ee20000000a00 */
[----:B--2---:R-:W-:-:S14]  /*0850*/  DSETP.NEU.AND P2, PT, R10, RZ, PT ;  /* 0x000000ff0a00722a */ /* 0x004fdc0003f4d000 */
[C---:B0----5:R-:W-:Y:S02]  /*0860*/  @P2 IMAD.WIDE R14, R0.reuse, 0x4, R8 ;  /* 0x00000004000e2825 */ /* 0x061fe400078e0208 */
[----:B------:R-:W0:Y:S03]  /*0870*/  LDC.64 R8, c[0x0][0x3a8] ;  /* 0x0000ea00ff087b82 */ /* 0x000e260000000a00 */
[----:B------:R-:W-:Y:S04]  /*0880*/  @P2 STG.E desc[UR4][R14.64], R2 ;  /* 0x000000020e002986 */ /* 0x000fe8000c101904 */
[----:B------:R2:W4:Y:S01]  /*0890*/  @P2 LDG.E.64 R10, desc[UR4][R6.64] ;  /* 0x00000004060a2981 */ /* 0x000522000c1e1b00 */
[----:B0-----:R-:W-:-:S04]  /*08a0*/  @P2 IMAD.WIDE R16, R0, 0x8, R8 ;  /* 0x0000000800102825 */ /* 0x001fc800078e0208 */
[----:B-1----:R-:W-:Y:S01]  /*08b0*/  IMAD.WIDE R8, R5, 0x8, R6 ;  /* 0x0000000805087825 */ /* 0x002fe200078e0206 */
[----:B------:R-:W-:Y:S01]  /*08c0*/  @P2 IADD3 R0, PT, PT, R0, 0x1, RZ ;  /* 0x0000000100002810 */ /* 0x000fe20007ffe0ff */
[----:B--2---:R-:W0:Y:S01]  /*08d0*/  LDC.64 R6, c[0x0][0x3a8] ;  /* 0x0000ea00ff067b82 */ /* 0x004e220000000a00 */
[----:B----4-:R1:W-:Y:S04]  /*08e0*/  @P2 STG.E.64 desc[UR4][R16.64], R10 ;  /* 0x0000000a10002986 */ /* 0x0103e8000c101b04 */
[----:B------:R-:W2:Y:S03]  /*08f0*/  LDG.E.64 R12, desc[UR4][R8.64] ;  /* 0x00000004080c7981 */ /* 0x000ea6000c1e1b00 */
[----:B-1----:R-:W1:Y:S01]  /*0900*/  LDC.64 R16, c[0x0][0x3a0] ;  /* 0x0000e800ff107b82 */ /* 0x002e620000000a00 */
[----:B--2---:R-:W-:-:S14]  /*0910*/  DSETP.NEU.AND P1, PT, R12, RZ, PT ;  /* 0x000000ff0c00722a */ /* 0x004fdc0003f2d000 */
[----:B------:R-:W-:Y:S01]  /*0920*/  @P1 IADD3 R21, PT, PT, R2, 0x1, RZ ;  /* 0x0000000102151810 */ /* 0x000fe20007ffe0ff */
[----:B---3--:R-:W-:-:S05]  /*0930*/  @P1 IMAD.WIDE R18, R0, 0x4, R18 ;  /* 0x0000000400121825 */ /* 0x008fca00078e0212 */
        /* <DEDUP_REMOVED lines=19> */
[----:B------:R-:W3:Y:S02]  /*0a70*/  LDG.E.64 R12, desc[UR4][R8.64] ;  /* 0x00000004080c7981 */ /* 0x000ee4000c1e1b00 */
[----:B---3--:R-:W-:-:S14]  /*0a80*/  DSETP.NEU.AND P1, PT, R12, RZ, PT ;  /* 0x000000ff0c00722a */ /* 0x008fdc0003f2d000 */
[----:B------:R-:W-:Y:S01]  /*0a90*/  @P1 IADD3 R21, PT, PT, R2, 0x3, RZ ;  /* 0x0000000302151810 */ /* 0x000fe20007ffe0ff */
[----:B--2---:R-:W-:-:S05]  /*0aa0*/  @P1 IMAD.WIDE R14, R0, 0x4, R14 ;  /* 0x00000004000e1825 */ /* 0x004fca00078e020e */
[----:B------:R0:W-:Y:S04]  /*0ab0*/  @P1 STG.E desc[UR4][R14.64], R21 ;  /* 0x000000150e001986 */ /* 0x0001e8000c101904 */
[----:B------:R-:W2:Y:S01]  /*0ac0*/  @P1 LDG.E.64 R12, desc[UR4][R8.64] ;  /* 0x00000004080c1981 */ /* 0x000ea2000c1e1b00 */
[----:B-1----:R-:W-:Y:S01]  /*0ad0*/  @P1 IMAD.WIDE R16, R0, 0x8, R6 ;  /* 0x0000000800101825 */ /* 0x002fe200078e0206 */
[----:B------:R-:W-:Y:S02]  /*0ae0*/  IADD3 R2, PT, PT, R2, 0x4, RZ ;  /* 0x0000000402027810 */ /* 0x000fe40007ffe0ff */
[----:B------:R-:W-:Y:S01]  /*0af0*/  @P1 IADD3 R0, PT, PT, R0, 0x1, RZ ;  /* 0x0000000100001810 */ /* 0x000fe20007ffe0ff */
[----:B------:R-:W-:Y:S01]  /*0b00*/  IMAD.WIDE R6, R5, 0x8, R8 ;  /* 0x0000000805067825 */ /* 0x000fe200078e0208 */
[----:B--2---:R0:W-:Y:S06]  /*0b10*/  @P1 STG.E.64 desc[UR4][R16.64], R12 ;  /* 0x0000000c10001986 */ /* 0x0041ec000c101b04 */
.L_x_2:
[----:B------:R-:W-:Y:S05]  /*0b20*/  @!P0 EXIT ;  /* 0x000000000000894d */ /* 0x000fea0003800000 */
[----:B------:R-:W-:Y:S02]  /*0b30*/  ISETP.NE.AND P1, PT, R4, 0x1, PT ;  /* 0x000000010400780c */ /* 0x000fe40003f25270 */
[----:B------:R-:W-:-:S04]  /*0b40*/  LOP3.LUT R3, R3, 0x1, RZ, 0xc0, !PT ;  /* 0x0000000103037812 */ /* 0x000fc800078ec0ff */
[----:B------:R-:W-:-:S07]  /*0b50*/  ISETP.NE.U32.AND P0, PT, R3, 0x1, PT ;  /* 0x000000010300780c */ /* 0x000fce0003f05070 */
[----:B------:R-:W-:Y:S06]  /*0b60*/  @!P1 BRA `(.L_x_3) ;  /* 0x0000000000649947 */ /* 0x000fec0003800000 */
[----:B------:R-:W2:Y:S01]  /*0b70*/  LDG.E.64 R8, desc[UR4][R6.64] ;  /* 0x0000000406087981 */ /* 0x000ea2000c1e1b00 */
[----:B------:R-:W1:Y:S08]  /*0b80*/  LDC.64 R4, c[0x0][0x3a0] ;  /* 0x0000e800ff047b82 */ /* 0x000e700000000a00 */
[----:B------:R-:W4:Y:S08]  /*0b90*/  LDC R3, c[0x0][0x390] ;  /* 0x0000e400ff037b82 */ /* 0x000f300000000800 */
[----:B0--3--:R-:W0:Y:S01]  /*0ba0*/  LDC.64 R16, c[0x0][0x3a0] ;  /* 0x0000e800ff107b82 */ /* 0x009e220000000a00 */
[----:B--2---:R-:W-:-:S07]  /*0bb0*/  DSETP.NEU.AND P1, PT, R8, RZ, PT ;  /* 0x000000ff0800722a */ /* 0x004fce0003f2d000 */
[----:B------:R-:W2:Y:S07]  /*0bc0*/  LDC.64 R8, c[0x0][0x3a8] ;  /* 0x0000ea00ff087b82 */ /* 0x000eae0000000a00 */
[----:B-1---5:R-:W-:-:S05]  /*0bd0*/  @P1 IMAD.WIDE R10, R0, 0x4, R4 ;  /* 0x00000004000a1825 */ /* 0x022fca00078e0204 */
[----:B------:R1:W-:Y:S04]  /*0be0*/  @P1 STG.E desc[UR4][R10.64], R2 ;  /* 0x000000020a001986 */ /* 0x0003e8000c101904 */
[----:B------:R3:W3:Y:S01]  /*0bf0*/  @P1 LDG.E.64 R4, desc[UR4][R6.64] ;  /* 0x0000000406041981 */ /* 0x0006e2000c1e1b00 */
[----:B----4-:R-:W-:-:S04]  /*0c00*/  IMAD.WIDE R14, R3, 0x8, R6 ;  /* 0x00000008030e7825 */ /* 0x010fc800078e0206 */
[C---:B--2---:R-:W-:Y:S01]  /*0c10*/  @P1 IMAD.WIDE R12, R0.reuse, 0x8, R8 ;  /* 0x00000008000c1825 */ /* 0x044fe200078e0208 */
[----:B---3--:R-:W1:Y:S04]  /*0c20*/  LDC.64 R6, c[0x0][0x3a8] ;  /* 0x0000ea00ff067b82 */ /* 0x008e680000000a00 */
[----:B------:R2:W-:Y:S04]  /*0c30*/  @P1 STG.E.64 desc[UR4][R12.64], R4 ;  /* 0x000000040c001986 */ /* 0x0005e8000c101b04 */
[----:B------:R-:W3:Y:S01]  /*0c40*/  LDG.E.64 R8, desc[UR4][R14.64] ;  /* 0x000000040e087981 */ /* 0x000ee2000c1e1b00 */
[----:B------:R-:W-:Y:S01]  /*0c50*/  @P1 IADD3 R0, PT, PT, R0, 0x1, RZ ;  /* 0x0000000100001810 */ /* 0x000fe20007ffe0ff */
[----:B---3--:R-:W-:-:S14]  /*0c60*/  DSETP.NEU.AND P2, PT, R8, RZ, PT ;  /* 0x000000ff0800722a */ /* 0x008fdc0003f4d000 */
[----:B------:R-:W-:Y:S01]  /*0c70*/  @P2 IADD3 R19, PT, PT, R2, 0x1, RZ ;  /* 0x0000000102132810 */ /* 0x000fe20007ffe0ff */
[----:B0-----:R-:W-:-:S05]  /*0c80*/  @P2 IMAD.WIDE R16, R0, 0x4, R16 ;  /* 0x0000000400102825 */ /* 0x001fca00078e0210 */
[----:B------:R2:W-:Y:S04]  /*0c90*/  @P2 STG.E desc[UR4][R16.64], R19 ;  /* 0x0000001310002986 */ /* 0x0005e8000c101904 */
[----:B------:R-:W3:Y:S01]  /*0ca0*/  @P2 LDG.E.64 R8, desc[UR4][R14.64] ;  /* 0x000000040e082981 */ /* 0x000ee2000c1e1b00 */
[----:B-1----:R-:W-:Y:S01]  /*0cb0*/  @P2 IMAD.WIDE R10, R0, 0x8, R6 ;  /* 0x00000008000a2825 */ /* 0x002fe200078e0206 */
[----:B------:R-:W-:Y:S02]  /*0cc0*/  IADD3 R2, PT, PT, R2, 0x2, RZ ;  /* 0x0000000202027810 */ /* 0x000fe40007ffe0ff */
[----:B------:R-:W-:Y:S01]  /*0cd0*/  @P2 IADD3 R0, PT, PT, R0, 0x1, RZ ;  /* 0x0000000100002810 */ /* 0x000fe20007ffe0ff */
[----:B------:R-:W-:Y:S01]  /*0ce0*/  IMAD.WIDE R6, R3, 0x8, R14 ;  /* 0x0000000803067825 */ /* 0x000fe200078e020e */
[----:B---3--:R2:W-:Y:S06]  /*0cf0*/  @P2 STG.E.64 desc[UR4][R10.64], R8 ;  /* 0x000000080a002986 */ /* 0x0085ec000c101b04 */
.L_x_3:
[----:B------:R-:W-:Y:S05]  /*0d00*/  @P0 EXIT ;  /* 0x000000000000094d */ /* 0x000fea0003800000 */
[----:B--2---:R-:W2:Y:S02]  /*0d10*/  LDG.E.64 R4, desc[UR4][R6.64] ;  /* 0x0000000406047981 */ /* 0x004ea4000c1e1b00 */
[----:B--2---:R-:W-:-:S14]  /*0d20*/  DSETP.NEU.AND P0, PT, R4, RZ, PT ;  /* 0x000000ff0400722a */ /* 0x004fdc0003f0d000 */
[----:B------:R-:W-:Y:S05]  /*0d30*/  @!P0 EXIT ;  /* 0x000000000000894d */ /* 0x000fea0003800000 */
[----:B------:R-:W1:Y:S08]  /*0d40*/  LDC.64 R4, c[0x0][0x3a0] ;  /* 0x0000e800ff047b82 */ /* 0x000e700000000a00 */
[----:B------:R-:W2:Y:S01]  /*0d50*/  LDC.64 R8, c[0x0][0x3a8] ;  /* 0x0000ea00ff087b82 */ /* 0x000ea20000000a00 */
[----:B-1---5:R-:W-:-:S05]  /*0d60*/  IMAD.WIDE R4, R0, 0x4, R4 ;  /* 0x0000000400047825 */ /* 0x022fca00078e0204 */
[----:B------:R-:W-:Y:S04]  /*0d70*/  STG.E desc[UR4][R4.64], R2 ;  /* 0x0000000204007986 */ /* 0x000fe8000c101904 */
[----:B------:R-:W4:Y:S01]  /*0d80*/  LDG.E.64 R6, desc[UR4][R6.64] ;  /* 0x0000000406067981 */ /* 0x000f22000c1e1b00 */
[----:B--2---:R-:W-:-:S05]  /*0d90*/  IMAD.WIDE R8, R0, 0x8, R8 ;  /* 0x0000000800087825 */ /* 0x004fca00078e0208 */
[----:B----4-:R-:W-:Y:S01]  /*0da0*/  STG.E.64 desc[UR4][R8.64], R6 ;  /* 0x0000000608007986 */ /* 0x010fe2000c101b04 */
[----:B------:R-:W-:Y:S05]  /*0db0*/  EXIT ;  /* 0x000000000000794d */ /* 0x000fea0003800000 */
.L_x_4:
[----:B------:R-:W-:-:S00]  /*0dc0*/  BRA `(.L_x_4) ;  /* 0xfffffffc00fc7947 */ /* 0x000fc0000383ffff */
[----:B------:R-:W-:-:S00]  /*0dd0*/  NOP ;  /* 0x0000000000007918 */ /* 0x000fc00000000000 */
        /* <DEDUP_REMOVED lines=10> */
.L_x_20:


//--------------------- .text._Z9block_addiPiS_   --------------------------
	.section	.text._Z9block_addiPiS_,"ax",@progbits
	.align	128
        .global         _Z9block_addiPiS_
        .type           _Z9block_addiPiS_,@function
        .size           _Z9block_addiPiS_,(.L_x_21 - _Z9block_addiPiS_)
        .other          _Z9block_addiPiS_,@"STO_CUDA_ENTRY STV_DEFAULT"
_Z9block_addiPiS_:
.text._Z9block_addiPiS_:
[----:B------:R-:W-:Y:S01]  /*0000*/  LDC R1, c[0x0][0x37c] ;  /* 0x0000df00ff017b82 */ /* 0x000fe20000000800 */
[----:B------:R-:W0:Y:S01]  /*0010*/  S2R R0, SR_TID.X ;  /* 0x0000000000007919 */ /* 0x000e220000002100 */
[----:B------:R-:W1:Y:S06]  /*0020*/  LDCU UR6, c[0x0][0x360] ;  /* 0x00006c00ff0677ac */ /* 0x000e6c0008000800 */
[----:B------:R-:W2:Y:S01]  /*0030*/  LDC.64 R2, c[0x0][0x390] ;  /* 0x0000e400ff027b82 */ /* 0x000ea20000000a00 */
[----:B------:R-:W2:Y:S01]  /*0040*/  S2R R9, SR_CTAID.X ;  /* 0x0000000000097919 */ /* 0x000ea20000002500 */
[----:B------:R-:W3:Y:S01]  /*0050*/  LDCU UR7, c[0x0][0x380] ;  /* 0x00007000ff0777ac */ /* 0x000ee20008000800 */
[----:B------:R-:W4:Y:S01]  /*0060*/  LDCU.64 UR4, c[0x0][0x358] ;  /* 0x00006b00ff0477ac */ /* 0x000f220008000a00 */
[----:B0-----:R-:W-:Y:S01]  /*0070*/  SHF.L.U32 R0, R0, 0x1, RZ ;  /* 0x0000000100007819 */ /* 0x001fe200000006ff */
[----:B--2---:R-:W-:-:S04]  /*0080*/  IMAD.WIDE.U32 R2, R9, 0x4, R2 ;  /* 0x0000000409027825 */ /* 0x004fc800078e0002 */
[----:B-1----:R-:W-:Y:S02]  /*0090*/  IMAD R7, R9, UR6, R0 ;  /* 0x0000000609077c24 */ /* 0x002fe4000f8e0200 */
[----:B----4-:R-:W2:Y:S03]  /*00a0*/  LDG.E R0, desc[UR4][R2.64] ;  /* 0x0000000402007981 */ /* 0x010ea6000c1e1900 */
[----:B---3--:R-:W-:-:S13]  /*00b0*/  ISETP.GE.AND P0, PT, R7, UR7, PT ;  /* 0x0000000707007c0c */ /* 0x008fda000bf06270 */
[----:B------:R-:W0:Y:S02]  /*00c0*/  @!P0 LDC.64 R4, c[0x0][0x388] ;  /* 0x0000e200ff048b82 */ /* 0x000e240000000a00 */
[----:B0-----:R-:W-:-:S05]  /*00d0*/  @!P0 IMAD.WIDE R4, R7, 0x4, R4 ;  /* 0x0000000407048825 */ /* 0x001fca00078e0204 */
[----:B------:R-:W2:Y:S01]  /*00e0*/  @!P0 LDG.E R9, desc[UR4][R4.64] ;  /* 0x0000000404098981 */ /* 0x000ea2000c1e1900 */
[----:B------:R-:W-:-:S04]  /*00f0*/  IADD3 R7, PT, PT, R7, UR6, RZ ;  /* 0x0000000607077c10 */ /* 0x000fc8000fffe0ff */
[----:B------:R-:W-:Y:S02]  /*0100*/  ISETP.GE.U32.AND P1, PT, R7, UR7, PT ;  /* 0x0000000707007c0c */ /* 0x000fe4000bf26070 */
[----:B--2---:R-:W-:-:S05]  /*0110*/  @!P0 IADD3 R9, PT, PT, R0, R9, RZ ;  /* 0x0000000900098210 */ /* 0x004fca0007ffe0ff */
[----:B------:R0:W-:Y:S06]  /*0120*/  @!P0 STG.E desc[UR4][R4.64], R9 ;  /* 0x0000000904008986 */ /* 0x0001ec000c101904 */
[----:B------:R-:W-:Y:S05]  /*0130*/  @P1 EXIT ;  /* 0x000000000000194d */ /* 0x000fea0003800000 */
[----:B------:R-:W1:Y:S02]  /*0140*/  LDC.64 R2, c[0x0][0x388] ;  /* 0x0000e200ff027b82 */ /* 0x000e640000000a00 */
[----:B-1----:R-:W-:-:S05]  /*0150*/  IMAD.WIDE.U32 R2, R7, 0x4, R2 ;  /* 0x0000000407027825 */ /* 0x002fca00078e0002 */
[----:B0-----:R-:W2:Y:S02]  /*0160*/  LDG.E R5, desc[UR4][R2.64] ;  /* 0x0000000402057981 */ /* 0x001ea4000c1e1900 */
[----:B--2---:R-:W-:-:S05]  /*0170*/  IADD3 R5, PT, PT, R0, R5, RZ ;  /* 0x0000000500057210 */ /* 0x004fca0007ffe0ff */
[----:B------:R-:W-:Y:S01]  /*0180*/  STG.E desc[UR4][R2.64], R5 ;  /* 0x0000000502007986 */ /* 0x000fe2000c101904 */
[----:B------:R-:W-:Y:S05]  /*0190*/  EXIT ;  /* 0x000000000000794d */ /* 0x000fea0003800000 */
.L_x_5:
        /* <DEDUP_REMOVED lines=14> */
.L_x_21:


//--------------------- .text._Z10block_scaniPiS_ --------------------------
	.section	.text._Z10block_scaniPiS_,"ax",@progbits
	.align	128
        .global         _Z10block_scaniPiS_
        .type           _Z10block_scaniPiS_,@function
        .size           _Z10block_scaniPiS_,(.L_x_22 - _Z10block_scaniPiS_)
        .other          _Z10block_scaniPiS_,@"STO_CUDA_ENTRY STV_DEFAULT"
_Z10block_scaniPiS_:
.text._Z10block_scaniPiS_:
[----:B------:R-:W-:Y:S01]  /*0000*/  LDC R1, c[0x0][0x37c] ;  /* 0x0000df00ff017b82 */ /* 0x000fe20000000800 */
[----:B------:R-:W0:Y:S07]  /*0010*/  S2R R0, SR_CTAID.X ;  /* 0x0000000000007919 */ /* 0x000e2e0000002500 */
[----:B------:R-:W0:Y:S01]  /*0020*/  LDC R14, c[0x0][0x360] ;  /* 0x0000d800ff0e7b82 */ /* 0x000e220000000800 */
[----:B------:R-:W1:Y:S01]  /*0030*/  LDCU.64 UR4, c[0x0][0x358] ;  /* 0x00006b00ff0477ac */ /* 0x000e620008000a00 */
[----:B------:R-:W2:Y:S06]  /*0040*/  S2R R6, SR_TID.X ;  /* 0x0000000000067919 */ /* 0x000eac0000002100 */
[----:B------:R-:W3:Y:S08]  /*0050*/  LDC R16, c[0x0][0x380] ;  /* 0x0000e000ff107b82 */ /* 0x000ef00000000800 */
[----:B------:R-:W4:Y:S01]  /*0060*/  LDC.64 R4, c[0x0][0x388] ;  /* 0x0000e200ff047b82 */ /* 0x000f220000000a00 */
[----:B0-----:R-:W-:-:S04]  /*0070*/  IMAD R3, R0, R14, RZ ;  /* 0x0000000e00037224 */ /* 0x001fc800078e02ff */
[----:B--2---:R-:W-:-:S04]  /*0080*/  IMAD R3, R3, 0x2, R6 ;  /* 0x0000000203037824 */ /* 0x004fc800078e0206 */
[C---:B------:R-:W-:Y:S01]  /*0090*/  IMAD.IADD R7, R3.reuse, 0x1, R14 ;  /* 0x0000000103077824 */ /* 0x040fe200078e020e */
[C---:B---3--:R-:W-:Y:S01]  /*00a0*/  ISETP.GE.AND P0, PT, R3.reuse, R16, PT ;  /* 0x000000100300720c */ /* 0x048fe20003f06270 */
[----:B----4-:R-:W-:-:S03]  /*00b0*/  IMAD.WIDE R2, R3, 0x4, R4 ;  /* 0x0000000403027825 */ /* 0x010fc600078e0204 */
[C---:B------:R-:W-:Y:S01]  /*00c0*/  ISETP.GE.U32.AND P1, PT, R7.reuse, R16, PT ;  /* 0x000000100700720c */ /* 0x040fe20003f26070 */
[----:B------:R-:W-:-:S08]  /*00d0*/  IMAD.WIDE.U32 R4, R7, 0x4, R4 ;  /* 0x0000000407047825 */ /* 0x000fd000078e0004 */
[----:B-1----:R-:W2:Y:S04]  /*00e0*/  @!P0 LDG.E R10, desc[UR4][R2.64] ;  /* 0x00000004020a8981 */ /* 0x002ea8000c1e1900 */
[----:B------:R-:W3:Y:S01]  /*00f0*/  @!P1 LDG.E R11, desc[UR4][R4.64] ;  /* 0x00000004040b9981 */ /* 0x000ee2000c1e1900 */
[----:B------:R-:W0:Y:S01]  /*0100*/  LDC R13, c[0x0][0x370] ;  /* 0x0000dc00ff0d7b82 */ /* 0x000e220000000800 */
[----:B------:R-:W-:Y:S01]  /*0110*/  IMAD.MOV R15, RZ, RZ, -R14 ;  /* 0x000000ffff0f7224 */ /* 0x000fe200078e0a0e */
[----:B------:R-:W-:Y:S01]  /*0120*/  MOV R7, 0x400 ;  /* 0x0000040000077802 */ /* 0x000fe20000000f00 */
[----:B------:R-:W1:Y:S01]  /*0130*/  S2R R8, SR_CgaCtaId ;  /* 0x0000000000087919 */ /* 0x000e620000008800 */
[----:B------:R-:W-:Y:S01]  /*0140*/  SHF.L.U32 R12, R14, 0x1, RZ ;  /* 0x000000010e0c7819 */ /* 0x000fe200000006ff */
[----:B------:R-:W-:Y:S01]  /*0150*/  BSSY.RECONVERGENT B0, `(.L_x_6) ;  /* 0x0000020000007945 */ /* 0x000fe20003800200 */
[----:B0-----:R-:W-:-:S04]  /*0160*/  IADD3 R13, PT, PT, R13, -0x1, RZ ;  /* 0xffffffff0d0d7810 */ /* 0x001fc80007ffe0ff */
[----:B------:R-:W-:Y:S01]  /*0170*/  ISETP.NE.AND P2, PT, R0, R13, PT ;  /* 0x0000000d0000720c */ /* 0x000fe20003f45270 */
[----:B------:R-:W-:Y:S01]  /*0180*/  IMAD.SHL.U32 R13, R6, 0x2, RZ ;  /* 0x00000002060d7824 */ /* 0x000fe200078e00ff */
[----:B-1----:R-:W-:-:S05]  /*0190*/  LEA R7, R8, R7, 0x18 ;  /* 0x0000000708077211 */ /* 0x002fca00078ec0ff */
[----:B------:R-:W-:-:S06]  /*01a0*/  IMAD R9, R6, 0x4, R7 ;  /* 0x0000000406097824 */ /* 0x000fcc00078e0207 */
[----:B------:R-:W-:Y:S01]  /*01b0*/  @!P2 IMAD R12, R0, R15, R16 ;  /* 0x0000000f000ca224 */ /* 0x000fe200078e0210 */
[----:B------:R-:W-:Y:S01]  /*01c0*/  IADD3 R15, PT, PT, R13, 0x1, RZ ;  /* 0x000000010d0f7810 */ /* 0x000fe20007ffe0ff */
[----:B------:R-:W-:Y:S01]  /*01d0*/  IMAD R8, R14, 0x4, R9 ;  /* 0x000000040e087824 */ /* 0x000fe200078e0209 */
[----:B------:R-:W-:Y:S01]  /*01e0*/  MOV R16, R6 ;  /* 0x0000000600107202 */ /* 0x000fe20000000f00 */
[----:B------:R-:W-:Y:S01]  /*01f0*/  IMAD.MOV.U32 R14, RZ, RZ, RZ ;  /* 0x000000ffff0e7224 */ /* 0x000fe200078e00ff */
[----:B------:R-:W-:Y:S01]  /*0200*/  ISETP.GE.AND P2, PT, R15, R12, PT ;  /* 0x0000000c0f00720c */ /* 0x000fe20003f46270 */
[----:B--2---:R0:W-:Y:S04]  /*0210*/  @!P0 STS [R9], R10 ;  /* 0x0000000a09008388 */ /* 0x0041e80000000800 */
[----:B---3--:R0:W-:Y:S01]  /*0220*/  @!P1 STS [R8], R11 ;  /* 0x0000000b08009388 */ /* 0x0081e20000000800 */
[----:B------:R-:W-:Y:S07]  /*0230*/  BAR.SYNC.DEFER_BLOCKING 0x0 ;  /* 0x0000000000007b1d */ /* 0x000fee0000010000 */
[----:B------:R-:W-:Y:S05]  /*0240*/  @P2 BRA `(.L_x_7) ;  /* 0x0000000000402947 */ /* 0x000fea0003800000 */
[----:B------:R-:W-:Y:S01]  /*0250*/  BSSY.RECONVERGENT B1, `(.L_x_8) ;  /* 0x000000d000017945 */ /* 0x000fe20003800200 */
[----:B------:R-:W-:-:S07]  /*0260*/  IMAD.MOV.U32 R14, RZ, RZ, 0x1 ;  /* 0x00000001ff0e7424 */ /* 0x000fce00078e00ff */
.L_x_9:
[----:B0-----:R-:W-:Y:S01]  /*0270*/  LEA R10, R13, R7, 0x2 ;  /* 0x000000070d0a7211 */ /* 0x001fe200078e10ff */
[----:B------:R-:W-:Y:S01]  /*0280*/  IMAD R11, R15, 0x4, R7 ;  /* 0x000000040f0b7824 */ /* 0x000fe200078e0207 */
[----:B------:R-:W-:Y:S01]  /*0290*/  SHF.L.U32 R13, R13, 0x1, RZ ;  /* 0x000000010d0d7819 */ /* 0x000fe200000006ff */
[----:B------:R-:W-:-:S03]  /*02a0*/  IMAD.SHL.U32 R14, R14, 0x2, RZ ;  /* 0x000000020e0e7824 */ /* 0x000fc600078e00ff */
[----:B------:R-:W-:Y:S04]  /*02b0*/  LDS R10, [R10] ;  /* 0x000000000a0a7984 */ /* 0x000fe80000000800 */
[----:B------:R-:W0:Y:S02]  /*02c0*/  LDS R15, [R11] ;  /* 0x000000000b0f7984 */ /* 0x000e240000000800 */
[----:B0-----:R-:W-:Y:S01]  /*02d0*/  IADD3 R16, PT, PT, R10, R15, RZ ;  /* 0x0000000f0a107210 */ /* 0x001fe20007ffe0ff */
[----:B------:R-:W-:-:S04]  /*02e0*/  IMAD.IADD R15, R14, 0x1, R13 ;  /* 0x000000010e0f7824 */ /* 0x000fc800078e020d */
[----:B------:R1:W-:Y:S01]  /*02f0*/  STS [R11], R16 ;  /* 0x000000100b007388 */ /* 0x0003e20000000800 */
[----:B------:R-:W-:-:S13]  /*0300*/  ISETP.GE.AND P2, PT, R15, R12, PT ;  /* 0x0000000c0f00720c */ /* 0x000fda0003f46270 */
[----:B-1----:R-:W-:Y:S05]  /*0310*/  @!P2 BRA `(.L_x_9) ;  /* 0xfffffffc00d4a947 */ /* 0x002fea000383ffff */
[----:B------:R-:W-:Y:S05]  /*0320*/  BSYNC.RECONVERGENT B1 ;  /* 0x0000000000017941 */ /* 0x000fea0003800200 */
.L_x_8:
[----:B------:R-:W-:Y:S02]  /*0330*/  SHF.R.S32.HI R16, RZ, 0x1, R13 ;  /* 0x00000001ff107819 */ /* 0x000fe4000001140d */
[----:B------:R-:W-:-:S07]  /*0340*/  SHF.R.S32.HI R14, RZ, 0x1, R14 ;  /* 0x00000001ff0e7819 */ /* 0x000fce000001140e */
.L_x_7:
[----:B------:R-:W-:Y:S05]  /*0350*/  BSYNC.RECONVERGENT B0 ;  /* 0x0000000000007941 */ /* 0x000fea0003800200 */
.L_x_6:
[----:B------:R-:W-:Y:S01]  /*0360*/  BAR.SYNC.DEFER_BLOCKING 0x0 ;  /* 0x0000000000007b1d */ /* 0x000fe20000010000 */
[----:B------:R-:W-:Y:S01]  /*0370*/  ISETP.NE.AND P2, PT, R6, RZ, PT ;  /* 0x000000ff0600720c */ /* 0x000fe20003f45270 */
[----:B------:R-:W-:-:S05]  /*0380*/  IMAD.IADD R14, R16, 0x1, R14 ;  /* 0x00000001100e7824 */ /* 0x000fca00078e020e */
[----:B------:R-:W-:-:S07]  /*0390*/  ISETP.GT.U32.AND P3, PT, R14, R6, PT ;  /* 0x000000060e00720c */ /* 0x000fce0003f64070 */
[CC--:B0-----:R-:W-:Y:S02]  /*03a0*/  @!P2 LEA R10, R12.reuse, R7.reuse, 0x3 ;  /* 0x000000070c0aa211 */ /* 0x0c1fe400078e18ff */
[----:B------:R-:W-:-:S03]  /*03b0*/  LEA R12, R12, R7, 0x2 ;  /* 0x000000070c0c7211 */ /* 0x000fc600078e10ff */
[----:B------:R-:W0:Y:S04]  /*03c0*/  @!P2 LDS R13, [R10] ;  /* 0x000000000a0da984 */ /* 0x000e280000000800 */
[----:B------:R1:W2:Y:S04]  /*03d0*/  LDS R11, [R12+-0x4] ;  /* 0xfffffc000c0b7984 */ /* 0x0002a80000000800 */
[----:B0-----:R1:W-:Y:S04]  /*03e0*/  @!P2 STS [R12+-0x4], R13 ;  /* 0xfffffc0d0c00a388 */ /* 0x0013e80000000800 */
[----:B------:R1:W-:Y:S01]  /*03f0*/  @!P2 STS [R10], RZ ;  /* 0x000000ff0a00a388 */ /* 0x0003e20000000800 */
[----:B--2---:R-:W-:Y:S05]  /*0400*/  @!P3 BRA `(.L_x_10) ;  /* 0x000000000024b947 */ /* 0x004fea0003800000 */
[----:B------:R-:W-:Y:S01]  /*0410*/  IMAD R16, R16, 0x4, R7 ;  /* 0x0000000410107824 */ /* 0x000fe200078e0207 */
[----:B------:R-:W-:-:S04]  /*0420*/  LEA R7, R14, R7, 0x2 ;  /* 0x000000070e077211 */ /* 0x000fc800078e10ff */
[----:B------:R0:W2:Y:S03]  /*0430*/  LDS R0, [R16] ;  /* 0x0000000010007984 */ /* 0x0000a60000000800 */
.L_x_11:
[----:B---3--:R-:W2:Y:S02]  /*0440*/  LDS R3, [R7] ;  /* 0x0000000007037984 */ /* 0x008ea40000000800 */
[----:B--2---:R-:W-:Y:S01]  /*0450*/  IMAD.IADD R2, R3, 0x1, R0 ;  /* 0x0000000103027824 */ /* 0x004fe200078e0200 */
[----:B------:R-:W-:-:S04]  /*0460*/  MOV R0, R3 ;  /* 0x0000000300007202 */ /* 0x000fc80000000f00 */
[----:B------:R3:W-:Y:S04]  /*0470*/  STS [R7], R2 ;  /* 0x0000000207007388 */ /* 0x0007e80000000800 */
[----:B------:R3:W-:Y:S01]  /*0480*/  STS [R16], R3 ;  /* 0x0000000310007388 */ /* 0x0007e20000000800 */
[----:B------:R-:W-:Y:S05]  /*0490*/  BRA `(.L_x_11) ;  /* 0xfffffffc00e87947 */ /* 0x000fea000383ffff */
.L_x_10:
[----:B------:R-:W-:Y:S05]  /*04a0*/  WARPSYNC.ALL ;  /* 0x0000000000007948 */ /* 0x000fea0003800000 */
[----:B------:R-:W-:Y:S06]  /*04b0*/  BAR.SYNC.DEFER_BLOCKING 0x0 ;  /* 0x0000000000007b1d */ /* 0x000fec0000010000 */
[----:B------:R-:W0:Y:S04]  /*04c0*/  @!P0 LDS R9, [R9] ;  /* 0x0000000009098984 */ /* 0x000e280000000800 */
[----:B------:R-:W2:Y:S04]  /*04d0*/  @!P1 LDS R7, [R8] ;  /* 0x0000000008079984 */ /* 0x000ea80000000800 */
[----:B0-----:R0:W-:Y:S04]  /*04e0*/  @!P0 STG.E desc[UR4][R2.64], R9 ;  /* 0x0000000902008986 */ /* 0x0011e8000c101904 */
[----:B--2---:R0:W-:Y:S01]  /*04f0*/  @!P1 STG.E desc[UR4][R4.64], R7 ;  /* 0x0000000704009986 */ /* 0x0041e2000c101904 */
[----:B------:R-:W-:Y:S05]  /*0500*/  @P2 EXIT ;  /* 0x000000000000294d */ /* 0x000fea0003800000 */
[----:B0-----:R-:W0:Y:S02]  /*0510*/  LDC.64 R2, c[0x0][0x390] ;  /* 0x0000e400ff027b82 */ /* 0x001e240000000a00 */
[----:B0-----:R-:W-:-:S05]  /*0520*/  IMAD.WIDE.U32 R2, R0, 0x4, R2 ;  /* 0x0000000400027825 */ /* 0x001fca00078e0002 */
[----:B------:R-:W-:Y:S01]  /*0530*/  STG.E desc[UR4][R2.64], R11 ;  /* 0x0000000b02007986 */ /* 0x000fe2000c101904 */
[----:B------:R-:W-:Y:S05]  /*0540*/  EXIT ;  /* 0x000000000000794d */ /* 0x000fea0003800000 */
.L_x_12:
        /* <DEDUP_REMOVED lines=11> */
.L_x_22:


//--------------------- .text._Z13count_row_nnziiPdiPi --------------------------
	.section	.text._Z13count_row_nnziiPdiPi,"ax",@progbits
	.align	128
        .global         _Z13count_row_nnziiPdiPi
        .type           _Z13count_row_nnziiPdiPi,@function
        .size           _Z13count_row_nnziiPdiPi,(.L_x_23 - _Z13count_row_nnziiPdiPi)
        .other          _Z13count_row_nnziiPdiPi,@"STO_CUDA_ENTRY STV_DEFAULT"
_Z13count_row_nnziiPdiPi:
.text._Z13count_row_nnziiPdiPi:
        /* <DEDUP_REMOVED lines=8> */
[----:B------:R-:W0:Y:S01]  /*0080*/  LDCU UR5, c[0x0][0x384] ;  /* 0x00007080ff0577ac */ /* 0x000e220008000800 */
[----:B------:R-:W-:Y:S01]  /*0090*/  HFMA2 R24, -RZ, RZ, 0, 0 ;  /* 0x00000000ff187431 */ /* 0x000fe200000001ff */
[----:B------:R-:W1:Y:S01]  /*00a0*/  LDCU.64 UR8, c[0x0][0x358] ;  /* 0x00006b00ff0877ac */ /* 0x000e620008000a00 */
[----:B0-----:R-:W-:-:S09]  /*00b0*/  UISETP.GE.AND UP0, UPT, UR5, 0x1, UPT ;  /* 0x000000010500788c */ /* 0x001fd2000bf06270 */
[----:B-1----:R-:W-:Y:S05]  /*00c0*/  BRA.U !UP0, `(.L_x_13) ;  /* 0x0000000908d47547 */ /* 0x002fea000b800000 */
[----:B------:R-:W0:Y:S01]  /*00d0*/  LDC.64 R2, c[0x0][0x388] ;  /* 0x0000e200ff027b82 */ /* 0x000e220000000a00 */
[----:B------:R-:W-:Y:S01]  /*00e0*/  UISETP.GE.U32.AND UP0, UPT, UR5, 0x10, UPT ;  /* 0x000000100500788c */ /* 0x000fe2000bf06070 */
[----:B------:R-:W-:Y:S01]  /*00f0*/  MOV R24, RZ ;  /* 0x000000ff00187202 */ /* 0x000fe20000000f00 */
[----:B------:R-:W-:Y:S01]  /*0100*/  ULOP3.LUT UR6, UR5, 0xf, URZ, 0xc0, !UPT ;  /* 0x0000000f05067892 */ /* 0x000fe2000f8ec0ff */
[----:B0-----:R-:W-:-:S06]  /*0110*/  IMAD.WIDE R2, R0, 0x8, R2 ;  /* 0x0000000800027825 */ /* 0x001fcc00078e0202 */
[----:B------:R-:W-:Y:S05]  /*0120*/  BRA.U !UP0, `(.L_x_14) ;  /* 0x0000000508687547 */ /* 0x000fea000b800000 */
[----:B------:R-:W0:Y:S01]  /*0130*/  LDC R25, c[0x0][0x390] ;  /* 0x0000e400ff197b82 */ /* 0x000e220000000800 */
[----:B------:R-:W-:Y:S01]  /*0140*/  ULOP3.LUT UR4, UR5, 0x7ffffff0, URZ, 0xc0, !UPT ;  /* 0x7ffffff005047892 */ /* 0x000fe2000f8ec0ff */
[----:B------:R-:W-:-:S03]  /*0150*/  MOV R24, RZ ;  /* 0x000000ff00187202 */ /* 0x000fc60000000f00 */
[----:B------:R-:W-:-:S12]  /*0160*/  UIADD3 UR4, UPT, UPT, -UR4, URZ, URZ ;  /* 0x000000ff04047290 */ /* 0x000fd8000fffe1ff */
.L_x_15:
[----:B0-----:R-:W-:-:S05]  /*0170*/  IMAD.WIDE R8, R25, 0x8, R2 ;  /* 0x0000000819087825 */ /* 0x001fca00078e0202 */
[----:B------:R-:W2:Y:S01]  /*0180*/  LDG.E.64 R14, desc[UR8][R8.64] ;  /* 0x00000008080e7981 */ /* 0x000ea2000c1e1b00 */
[----:B------:R-:W-:-:S05]  /*0190*/  IMAD.WIDE R10, R25, 0x8, R8 ;  /* 0x00000008190a7825 */ /* 0x000fca00078e0208 */
[----:B------:R-:W3:Y:S01]  /*01a0*/  LDG.E.64 R16, desc[UR8][R10.64] ;  /* 0x000000080a107981 */ /* 0x000ee2000c1e1b00 */
[----:B------:R-:W-:-:S03]  /*01b0*/  IMAD.WIDE R12, R25, 0x8, R10 ;  /* 0x00000008190c7825 */ /* 0x000fc600078e020a */
[----:B------:R-:W4:Y:S04]  /*01c0*/  LDG.E.64 R8, desc[UR8][R2.64] ;  /* 0x0000000802087981 */ /* 0x000f28000c1e1b00 */
[----:B------:R-:W5:Y:S01]  /*01d0*/  LDG.E.64 R18, desc[UR8][R12.64] ;  /* 0x000000080c127981 */ /* 0x000f62000c1e1b00 */
[----:B------:R-:W-:-:S05]  /*01e0*/  IMAD.WIDE R26, R25, 0x8, R12 ;  /* 0x00000008191a7825 */ /* 0x000fca00078e020c */
[----:B------:R0:W4:Y:S01]  /*01f0*/  LDG.E.64 R22, desc[UR8][R26.64] ;  /* 0x000000081a167981 */ /* 0x000122000c1e1b00 */
[----:B------:R-:W-:-:S05]  /*0200*/  IMAD.WIDE R28, R25, 0x8, R26 ;  /* 0x00000008191c7825 */ /* 0x000fca00078e021a */
[----:B------:R-:W4:Y:S01]  /*0210*/  LDG.E.64 R4, desc[UR8][R28.64] ;  /* 0x000000081c047981 */ /* 0x000f22000c1e1b00 */
[----:B------:R-:W-:-:S05]  /*0220*/  IMAD.WIDE R20, R25, 0x8, R28 ;  /* 0x0000000819147825 */ /* 0x000fca00078e021c */
[----:B------:R-:W4:Y:S01]  /*0230*/  LDG.E.64 R6, desc[UR8][R20.64] ;  /* 0x0000000814067981 */ /* 0x000f22000c1e1b00 */
[----:B0-----:R-:W-:-:S05]  /*0240*/  IMAD.WIDE R26, R25, 0x8, R20 ;  /* 0x00000008191a7825 */ /* 0x001fca00078e0214 */
[----:B------:R0:W4:Y:S02]  /*0250*/  LDG.E.64 R10, desc[UR8][R26.64] ;  /* 0x000000081a0a7981 */ /* 0x000124000c1e1b00 */
[----:B0-----:R-:W-:-:S05]  /*0260*/  IMAD.WIDE R26, R25, 0x8, R26 ;  /* 0x00000008191a7825 */ /* 0x001fca00078e021a */
[----:B------:R-:W4:Y:S01]  /*0270*/  LDG.E.64 R12, desc[UR8][R26.64] ;  /* 0x000000081a0c7981 */ /* 0x000f22000c1e1b00 */
[----:B------:R-:W-:-:S04]  /*0280*/  IMAD.WIDE R20, R25, 0x8, R26 ;  /* 0x0000000819147825 */ /* 0x000fc800078e021a */
[----:B------:R-:W-:Y:S01]  /*0290*/  IMAD.WIDE R28, R25, 0x8, R20 ;  /* 0x00000008191c7825 */ /* 0x000fe200078e0214 */
[----:B--2---:R-:W-:Y:S01]  /*02a0*/  DSETP.NEU.AND P2, PT, R14, RZ, PT ;  /* 0x000000ff0e00722a */ /* 0x004fe20003f4d000 */
[----:B------:R-:W2:Y:S01]  /*02b0*/  LDG.E.64 R14, desc[UR8][R20.64] ;  /* 0x00000008140e7981 */ /* 0x000ea2000c1e1b00 */
[----:B---3--:R-:W-:-:S03]  /*02c0*/  DSETP.NEU.AND P3, PT, R16, RZ, PT ;  /* 0x000000ff1000722a */ /* 0x008fc60003f6d000 */
[----:B------:R0:W3:Y:S01]  /*02d0*/  LDG.E.64 R16, desc[UR8][R28.64] ;  /* 0x000000081c107981 */ /* 0x0000e2000c1e1b00 */
[----:B-----5:R-:W-:Y:S01]  /*02e0*/  DSETP.NEU.AND P4, PT, R18, RZ, PT ;  /* 0x000000ff1200722a */ /* 0x020fe20003f8d000 */
[----:B0-----:R-:W-:-:S05]  /*02f0*/  IMAD.WIDE R28, R25, 0x8, R28 ;  /* 0x00000008191c7825 */ /* 0x001fca00078e021c */
[----:B------:R-:W5:Y:S01]  /*0300*/  LDG.E.64 R18, desc[UR8][R28.64] ;  /* 0x000000081c127981 */ /* 0x000f62000c1e1b00 */
[----:B------:R-:W-:Y:S01]  /*0310*/  IMAD.WIDE R20, R25, 0x8, R28 ;  /* 0x0000000819147825 */ /* 0x000fe200078e021c */
[----:B----4-:R-:W-:-:S04]  /*0320*/  DSETP.NEU.AND P5, PT, R22, RZ, PT ;  /* 0x000000ff1600722a */ /* 0x010fc80003fad000 */
[----:B------:R-:W4:Y:S01]  /*0330*/  LDG.E.64 R22, desc[UR8][R20.64] ;  /* 0x0000000814167981 */ /* 0x000f22000c1e1b00 */
[----:B------:R-:W-:Y:S01]  /*0340*/  IMAD.WIDE R26, R25, 0x8, R20 ;  /* 0x00000008191a7825 */ /* 0x000fe200078e0214 */
[----:B------:R-:W-:-:S04]  /*0350*/  DSETP.NEU.AND P6, PT, R4, RZ, PT ;  /* 0x000000ff0400722a */ /* 0x000fc80003fcd000 */
[----:B------:R0:W4:Y:S01]  /*0360*/  LDG.E.64 R4, desc[UR8][R26.64] ;  /* 0x000000081a047981 */ /* 0x000122000c1e1b00 */
[----:B------:R-:W-:Y:S01]  /*0370*/  DSETP.NEU.AND P0, PT, R6, RZ, PT ;  /* 0x000000ff0600722a */ /* 0x000fe20003f0d000 */
[----:B0-----:R-:W-:-:S05]  /*0380*/  IMAD.WIDE R26, R25, 0x8, R26 ;  /* 0x00000008191a7825 */ /* 0x001fca00078e021a */
[----:B------:R0:W4:Y:S01]  /*0390*/  LDG.E.64 R6, desc[UR8][R26.64] ;  /* 0x000000081a067981 */ /* 0x000122000c1e1b00 */
[----:B------:R-:W-:Y:S01]  /*03a0*/  IMAD.WIDE R20, R25, 0x8, R26 ;  /* 0x0000000819147825 */ /* 0x000fe200078e021a */
[----:B------:R-:W-:-:S04]  /*03b0*/  DSETP.NEU.AND P1, PT, R8, RZ, PT ;  /* 0x000000ff0800722a */ /* 0x000fc80003f2d000 */
[----:B------:R-:W4:Y:S01]  /*03c0*/  LDG.E.64 R8, desc[UR8][R20.64] ;  /* 0x0000000814087981 */ /* 0x000f22000c1e1b00 */
[----:B------:R-:W-:-:S09]  /*03d0*/  VIADD R28, R24, 0x1 ;  /* 0x00000001181c7836 */ /* 0x000fd20000000000 */
[----:B------:R-:W-:-:S04]  /*03e0*/  @!P1 IADD3 R28, PT, PT, R24, RZ, RZ ;  /* 0x000000ff181c9210 */ /* 0x000fc80007ffe0ff */
[----:B------:R-:W-:Y:S01]  /*03f0*/  IADD3 R24, PT, PT, R28, 0x1, RZ ;  /* 0x000000011c187810 */ /* 0x000fe20007ffe0ff */
[----:B------:R-:W-:-:S05]  /*0400*/  @!P2 IMAD.MOV R24, RZ, RZ, R28 ;  /* 0x000000ffff18a224 */ /* 0x000fca00078e021c */
[C---:B------:R-:W-:Y:S02]  /*0410*/  IADD3 R28, PT, PT, R24.reuse, 0x1, RZ ;  /* 0x00000001181c7810 */ /* 0x040fe40007ffe0ff */
[----:B------:R-:W-:-:S05]  /*0420*/  @!P3 IADD3 R28, PT, PT, R24, RZ, RZ ;  /* 0x000000ff181cb210 */ /* 0x000fca0007ffe0ff */
[C---:B------:R-:W-:Y:S01]  /*0430*/  VIADD R24, R28.reuse, 0x1 ;  /* 0x000000011c187836 */ /* 0x040fe20000000000 */
[----:B------:R-:W-:-:S04]  /*0440*/  @!P4 IADD3 R24, PT, PT, R28, RZ, RZ ;  /* 0x000000ff1c18c210 */ /* 0x000fc80007ffe0ff */
[----:B0-----:R-:W-:Y:S01]  /*0450*/  IADD3 R26, PT, PT, R24, 0x1, RZ ;  /* 0x00000001181a7810 */ /* 0x001fe20007ffe0ff */
[----:B------:R-:W-:Y:S01]  /*0460*/  @!P5 IMAD.MOV R26, RZ, RZ, R24 ;  /* 0x000000ffff1ad224 */ /* 0x000fe200078e0218 */
[----:B------:R-:W-:-:S04]  /*0470*/  DSETP.NEU.AND P1, PT, R10, RZ, PT ;  /* 0x000000ff0a00722a */ /* 0x000fc80003f2d000 */
[C---:B------:R-:W-:Y:S02]  /*0480*/  IADD3 R24, PT, PT, R26.reuse, 0x1, RZ ;  /* 0x000000011a187810 */ /* 0x040fe40007ffe0ff */
[----:B------:R-:W-:-:S04]  /*0490*/  @!P6 IADD3 R24, PT, PT, R26, RZ, RZ ;  /* 0x000000ff1a18e210 */ /* 0x000fc80007ffe0ff */
[----:B------:R-:W-:Y:S01]  /*04a0*/  IADD3 R10, PT, PT, R24, 0x1, RZ ;  /* 0x00000001180a7810 */ /* 0x000fe20007ffe0ff */
[----:B------:R-:W-:Y:S01]  /*04b0*/  @!P0 IMAD.MOV R10, RZ, RZ, R24 ;  /* 0x000000ffff0a8224 */ /* 0x000fe200078e0218 */
[----:B------:R-:W-:-:S04]  /*04c0*/  DSETP.NEU.AND P0, PT, R12, RZ, PT ;  /* 0x000000ff0c00722a */ /* 0x000fc80003f0d000 */
[C---:B------:R-:W-:Y:S02]  /*04d0*/  IADD3 R11, PT, PT, R10.reuse, 0x1, RZ ;  /* 0x000000010a0b7810 */ /* 0x040fe40007ffe0ff */
[----:B------:R-:W-:-:S04]  /*04e0*/  @!P1 IADD3 R11, PT, PT, R10, RZ, RZ ;  /* 0x000000ff0a0b9210 */ /* 0x000fc80007ffe0ff */
[----:B------:R-:W-:-:S04]  /*04f0*/  IADD3 R10, PT, PT, R11, 0x1, RZ ;  /* 0x000000010b0a7810 */ /* 0x000fc80007ffe0ff */
[----:B------:R-:W-:-:S05]  /*0500*/  @!P0 IMAD.MOV R10, RZ, RZ, R11 ;  /* 0x000000ffff0a8224 */ /* 0x000fca00078e020b */
[----:B------:R-:W-:Y:S01]  /*0510*/  IADD3 R11, PT, PT, R10, 0x1, RZ ;  /* 0x000000010a0b7810 */ /* 0x000fe20007ffe0ff */
[----:B------:R-:W-:-:S04]  /*0520*/  UIADD3 UR4, UPT, UPT, UR4, 0x10, URZ ;  /* 0x0000001004047890 */ /* 0x000fc8000fffe0ff */
[----:B------:R-:W-:Y:S01]  /*0530*/  UISETP.NE.AND UP0, UPT, UR4, URZ, UPT ;  /* 0x000000ff0400728c */ /* 0x000fe2000bf05270 */
[----:B--2---:R-:W-:Y:S02]  /*0540*/  DSETP.NEU.AND P1, PT, R14, RZ, PT ;  /* 0x000000ff0e00722a */ /* 0x004fe40003f2d000 */
[----:B---3--:R-:W-:-:S12]  /*0550*/  DSETP.NEU.AND P0, PT, R16, RZ, PT ;  /* 0x000000ff1000722a */ /* 0x008fd80003f0d000 */
[----:B------:R-:W-:Y:S01]  /*0560*/  @!P1 IADD3 R11, PT, PT, R10, RZ, RZ ;  /* 0x000000ff0a0b9210 */ /* 0x000fe20007ffe0ff */
[----:B-----5:R-:W-:-:S03]  /*0570*/  DSETP.NEU.AND P1, PT, R18, RZ, PT ;  /* 0x000000ff1200722a */ /* 0x020fc60003f2d000 */
[----:B------:R-:W-:Y:S01]  /*0580*/  IADD3 R10, PT, PT, R11, 0x1, RZ ;  /* 0x000000010b0a7810 */ /* 0x000fe20007ffe0ff */
[----:B------:R-:W-:Y:S01]  /*0590*/  @!P0 IMAD.MOV R10, RZ, RZ, R11 ;  /* 0x000000ffff0a8224 */ /* 0x000fe200078e020b */
[----:B----4-:R-:W-:-:S04]  /*05a0*/  DSETP.NEU.AND P0, PT, R22, RZ, PT ;  /* 0x000000ff1600722a */ /* 0x010fc80003f0d000 */
[----:B------:R-:W-:-:S05]  /*05b0*/  IADD3 R11, PT, PT, R10, 0x1, RZ ;  /* 0x000000010a0b7810 */ /* 0x000fca0007ffe0ff */
[----:B------:R-:W-:Y:S01]  /*05c0*/  @!P1 IADD3 R11, PT, PT, R10, RZ, RZ ;  /* 0x000000ff0a0b9210 */ /* 0x000fe20007ffe0ff */
[----:B------:R-:W-:-:S03]  /*05d0*/  DSETP.NEU.AND P1, PT, R4, RZ, PT ;  /* 0x000000ff0400722a */ /* 0x000fc60003f2d000 */
[----:B------:R-:W-:Y:S01]  /*05e0*/  IADD3 R4, PT, PT, R11, 0x1, RZ ;  /* 0x000000010b047810 */ /* 0x000fe20007ffe0ff */
[----:B------:R-:W-:Y:S01]  /*05f0*/  @!P0 IMAD.MOV R4, RZ, RZ, R11 ;  /* 0x000000ffff048224 */ /* 0x000fe200078e020b */
[----:B------:R-:W-:-:S04]  /*0600*/  DSETP.NEU.AND P0, PT, R6, RZ, PT ;  /* 0x000000ff0600722a */ /* 0x000fc80003f0d000 */
[----:B------:R-:W-:-:S05]  /*0610*/  IADD3 R5, PT, PT, R4, 0x1, RZ ;  /* 0x0000000104057810 */ /* 0x000fca0007ffe0ff */
[----:B------:R-:W-:Y:S01]  /*0620*/  @!P1 IADD3 R5, PT, PT, R4, RZ, RZ ;  /* 0x000000ff04059210 */ /* 0x000fe20007ffe0ff */
[----:B------:R-:W-:-:S03]  /*0630*/  DSETP.NEU.AND P1, PT, R8, RZ, PT ;  /* 0x000000ff0800722a */ /* 0x000fc60003f2d000 */
[----:B------:R-:W-:Y:S01]  /*0640*/  IADD3 R6, PT, PT, R5, 0x1, RZ ;  /* 0x0000000105067810 */ /* 0x000fe20007ffe0ff */
[----:B------:R-:W-:Y:S02]  /*0650*/  @!P0 IMAD.MOV R6, RZ, RZ, R5 ;  /* 0x000000ffff068224 */ /* 0x000fe400078e0205 */
[----:B------:R-:W-:-:S03]  /*0660*/  IMAD.WIDE R4, R25, 0x80, R2 ;  /* 0x0000008019047825 */ /* 0x000fc600078e0202 */
[----:B------:R-:W-:Y:S01]  /*0670*/  IADD3 R24, PT, PT, R6, 0x1, RZ ;  /* 0x0000000106187810 */ /* 0x000fe20007ffe0ff */
[----:B------:R-:W-:-:S04]  /*0680*/  IMAD.WIDE R2, R25, 0x8, R20 ;  /* 0x0000000819027825 */ /* 0x000fc800078e0214 */
[----:B------:R-:W-:Y:S01]  /*0690*/  @!P1 IADD3 R24, PT, PT, R6, RZ, RZ ;  /* 0x000000ff06189210 */ /* 0x000fe20007ffe0ff */
[----:B------:R-:W-:Y:S06]  /*06a0*/  BRA.U UP0, `(.L_x_15) ;  /* 0xfffffff900b07547 */ /* 0x000fec000b83ffff */
[----:B------:R-:W-:Y:S01]  /*06b0*/  MOV R2, R4 ;  /* 0x0000000400027202 */ /* 0x000fe20000000f00 */
[----:B------:R-:W-:-:S07]  /*06c0*/  IMAD.MOV.U32 R3, RZ, RZ, R5 ;  /* 0x000000ffff037224 */ /* 0x000fce00078e0005 */
.L_x_14:
[----:B------:R-:W-:-:S09]  /*06d0*/  UISETP.NE.AND UP0, UPT, UR6, URZ, UPT ;  /* 0x000000ff0600728c */ /* 0x000fd2000bf05270 */
[----:B------:R-:W-:Y:S05]  /*06e0*/  BRA.U !UP0, `(.L_x_13) ;  /* 0x00000005084c7547 */ /* 0x000fea000b800000 */
[----:B------:R-:W-:Y:S02]  /*06f0*/  UISETP.GE.U32.AND UP0, UPT, UR6, 0x8, UPT ;  /* 0x000000080600788c */ /* 0x000fe4000bf06070 */
[----:B------:R-:W-:-:S04]  /*0700*/  ULOP3.LUT UR7, UR5, 0x7, URZ, 0xc0, !UPT ;  /* 0x0000000705077892 */ /* 0x000fc8000f8ec0ff */
[----:B------:R-:W-:-:S03]  /*0710*/  UISETP.NE.AND UP1, UPT, UR7, URZ, UPT ;  /* 0x000000ff0700728c */ /* 0x000fc6000bf25270 */
[----:B------:R-:W-:Y:S08]  /*0720*/  BRA.U !UP0, `(.L_x_16) ;  /* 0x0000000108a47547 */ /* 0x000ff0000b800000 */
[----:B------:R-:W0:Y:S01]  /*0730*/  LDC R4, c[0x0][0x390] ;  /* 0x0000e400ff047b82 */ /* 0x000e220000000800 */
[----:B------:R-:W2:Y:S01]  /*0740*/  LDG.E.64 R20, desc[UR8][R2.64] ;  /* 0x0000000802147981 */ /* 0x000ea2000c1e1b00 */
[----:B0-----:R-:W-:-:S05]  /*0750*/  IMAD.WIDE R16, R4, 0x8, R2 ;  /* 0x0000000804107825 */ /* 0x001fca00078e0202 */
[----:B------:R-:W3:Y:S01]  /*0760*/  LDG.E.64 R2, desc[UR8][R16.64] ;  /* 0x0000000810027981 */ /* 0x000ee2000c1e1b00 */
[----:B------:R-:W-:-:S05]  /*0770*/  IMAD.WIDE R22, R4, 0x8, R16 ;  /* 0x0000000804167825 */ /* 0x000fca00078e0210 */
[----:B------:R-:W4:Y:S01]  /*0780*/  LDG.E.64 R6, desc[UR8][R22.64] ;  /* 0x0000000816067981 */ /* 0x000f22000c1e1b00 */
[----:B------:R-:W-:-:S05]  /*0790*/  IMAD.WIDE R26, R4, 0x8, R22 ;  /* 0x00000008041a7825 */ /* 0x000fca00078e0216 */
[----:B------:R-:W5:Y:S01]  /*07a0*/  LDG.E.64 R8, desc[UR8][R26.64] ;  /* 0x000000081a087981 */ /* 0x000f62000c1e1b00 */
[----:B------:R-:W-:-:S05]  /*07b0*/  IMAD.WIDE R28, R4, 0x8, R26 ;  /* 0x00000008041c7825 */ /* 0x000fca00078e021a */
[----:B------:R0:W5:Y:S02]  /*07c0*/  LDG.E.64 R10, desc[UR8][R28.64] ;  /* 0x000000081c0a7981 */ /* 0x000164000c1e1b00 */
[----:B0-----:R-:W-:-:S05]  /*07d0*/  IMAD.WIDE R28, R4, 0x8, R28 ;  /* 0x00000008041c7825 */ /* 0x001fca00078e021c */
[----:B------:R-:W5:Y:S01]  /*07e0*/  LDG.E.64 R12, desc[UR8][R28.64] ;  /* 0x000000081c0c7981 */ /* 0x000f62000c1e1b00 */
[----:B------:R-:W-:-:S05]  /*07f0*/  IMAD.WIDE R18, R4, 0x8, R28 ;  /* 0x0000000804127825 */ /* 0x000fca00078e021c */
[----:B------:R-:W5:Y:S01]  /*0800*/  LDG.E.64 R14, desc[UR8][R18.64] ;  /* 0x00000008120e7981 */ /* 0x000f62000c1e1b00 */
[----:B------:R-:W-:-:S05]  /*0810*/  IMAD.WIDE R16, R4, 0x8, R18 ;  /* 0x0000000804107825 */ /* 0x000fca00078e0212 */
[----:B------:R-:W5:Y:S01]  /*0820*/  LDG.E.64 R18, desc[UR8][R16.64] ;  /* 0x0000000810127981 */ /* 0x000f62000c1e1b00 */
[----:B--2---:R-:W-:Y:S02]  /*0830*/  DSETP.NEU.AND P0, PT, R20, RZ, PT ;  /* 0x000000ff1400722a */ /* 0x004fe40003f0d000 */
[----:B---3--:R-:W-:Y:S01]  /*0840*/  DSETP.NEU.AND P1, PT, R2, RZ, PT ;  /* 0x000000ff0200722a */ /* 0x008fe20003f2d000 */
[----:B------:R-:W-:-:S11]  /*0850*/  IADD3 R2, PT, PT, R24, 0x1, RZ ;  /* 0x0000000118027810 */ /* 0x000fd60007ffe0ff */
[----:B------:R-:W-:Y:S01]  /*0860*/  @!P0 IADD3 R2, PT, PT, R24, RZ, RZ ;  /* 0x000000ff18028210 */ /* 0x000fe20007ffe0ff */
[----:B----4-:R-:W-:-:S03]  /*0870*/  DSETP.NEU.AND P0, PT, R6, RZ, PT ;  /* 0x000000ff0600722a */ /* 0x010fc60003f0d000 */
[----:B------:R-:W-:Y:S01]  /*0880*/  IADD3 R3, PT, PT, R2, 0x1, RZ ;  /* 0x0000000102037810 */ /* 0x000fe20007ffe0ff */
[----:B------:R-:W-:Y:S01]  /*0890*/  @!P1 IMAD.MOV R3, RZ, RZ, R2 ;  /* 0x000000ffff039224 */ /* 0x000fe200078e0202 */
[----:B-----5:R-:W-:-:S04]  /*08a0*/  DSETP.NEU.AND P1, PT, R8, RZ, PT ;  /* 0x000000ff0800722a */ /* 0x020fc80003f2d000 */
        /* <DEDUP_REMOVED lines=14> */
[----:B------:R-:W-:-:S03]  /*0990*/  IMAD.WIDE R2, R4, 0x8, R16 ;  /* 0x0000000804027825 */ /* 0x000fc600078e0210 */
[----:B------:R-:W-:Y:S01]  /*09a0*/  IADD3 R24, PT, PT, R5, 0x1, RZ ;  /* 0x0000000105187810 */ /* 0x000fe20007ffe0ff */
[----:B------:R-:W-:-:S07]  /*09b0*/  @!P1 IMAD.MOV R24, RZ, RZ, R5 ;  /* 0x000000ffff189224 */ /* 0x000fce00078e0205 */
.L_x_16:
        /* <DEDUP_REMOVED lines=23> */
[----:B------:R-:W-:-:S03]  /*0b30*/  IMAD.WIDE R2, R17, 0x8, R12 ;  /* 0x0000000811027825 */ /* 0x000fc600078e020c */
[----:B------:R-:W-:Y:S01]  /*0b40*/  IADD3 R24, PT, PT, R4, 0x1, RZ ;  /* 0x0000000104187810 */ /* 0x000fe20007ffe0ff */
[----:B------:R-:W-:-:S07]  /*0b50*/  @!P1 IMAD.MOV R24, RZ, RZ, R4 ;  /* 0x000000ffff189224 */ /* 0x000fce00078e0204 */
.L_x_17:
[----:B------:R-:W-:Y:S05]  /*0b60*/  BRA.U !UP1, `(.L_x_13) ;  /* 0x00000001092c7547 */ /* 0x000fea000b800000 */
[----:B------:R-:W0:Y:S01]  /*0b70*/  LDC R5, c[0x0][0x390] ;  /* 0x0000e400ff057b82 */ /* 0x000e220000000800 */
[----:B------:R-:W-:-:S12]  /*0b80*/  UIADD3 UR4, UPT, UPT, -UR4, URZ, URZ ;  /* 0x000000ff04047290 */ /* 0x000fd8000fffe1ff */
.L_x_18:
[----:B------:R0:W2:Y:S01]  /*0b90*/  LDG.E.64 R6, desc[UR8][R2.64] ;  /* 0x0000000802067981 */ /* 0x0000a2000c1e1b00 */
[----:B------:R-:W-:Y:S01]  /*0ba0*/  UIADD3 UR4, UPT, UPT, UR4, 0x1, URZ ;  /* 0x0000000104047890 */ /* 0x000fe2000fffe0ff */
[----:B------:R-:W-:-:S03]  /*0bb0*/  IADD3 R4, PT, PT, R24, 0x1, RZ ;  /* 0x0000000118047810 */ /* 0x000fc60007ffe0ff */
[----:B------:R-:W-:Y:S01]  /*0bc0*/  UISETP.NE.AND UP0, UPT, UR4, URZ, UPT ;  /* 0x000000ff0400728c */ /* 0x000fe2000bf05270 */
[----:B0-----:R-:W-:Y:S01]  /*0bd0*/  IMAD.WIDE R2, R5, 0x8, R2 ;  /* 0x0000000805027825 */ /* 0x001fe200078e0202 */
[----:B--2---:R-:W-:-:S14]  /*0be0*/  DSETP.NEU.AND P0, PT, R6, RZ, PT ;  /* 0x000000ff0600722a */ /* 0x004fdc0003f0d000 */
[----:B------:R-:W-:-:S04]  /*0bf0*/  @!P0 IADD3 R4, PT, PT, R24, RZ, RZ ;  /* 0x000000ff18048210 */ /* 0x000fc80007ffe0ff */
[----:B------:R-:W-:Y:S01]  /*0c00*/  MOV R24, R4 ;  /* 0x0000000400187202 */ /* 0x000fe20000000f00 */
[----:B------:R-:W-:Y:S06]  /*0c10*/  BRA.U UP0, `(.L_x_18) ;  /* 0xfffffffd00dc7547 */ /* 0x000fec000b83ffff */
.L_x_13:
[----:B------:R-:W0:Y:S02]  /*0c20*/  LDC.64 R2, c[0x0][0x398] ;  /* 0x0000e600ff027b82 */ /* 0x000e240000000a00 */
[----:B0-----:R-:W-:-:S05]  /*0c30*/  IMAD.WIDE R2, R0, 0x4, R2 ;  /* 0x0000000400027825 */ /* 0x001fca00078e0202 */
[----:B------:R-:W-:Y:S01]  /*0c40*/  STG.E desc[UR8][R2.64], R24 ;  /* 0x0000001802007986 */ /* 0x000fe2000c101908 */
[----:B------:R-:W-:Y:S05]  /*0c50*/  EXIT ;  /* 0x000000000000794d */ /* 0x000fea0003800000 */
.L_x_19:
        /* <DEDUP_REMOVED lines=10> */
.L_x_23:


//--------------------- .nv.shared._Z15fill_csr_valuesiiPdiPiS0_S_ --------------------------
	.section	.nv.shared._Z15fill_csr_valuesiiPdiPiS0_S_,"aw",@nobits
	.sectionflags	@""
	.align	16
	.zero		1024


//--------------------- .nv.shared.reserved.0     --------------------------
	.section	.nv.shared.reserved.0,"aw",@nobits
	.weak		__nv_reservedSMEM_offset_0_alias
	.size		__nv_reservedSMEM_offset_0_alias, 0, 64
	.other		__nv_reservedSMEM_offset_0_alias,@"STO_CUDA_RESERVED_SHARED STV_DEFAULT"
__nv_reservedSMEM_offset_0_alias:
	.zero		0
	.zero		64


//--------------------- .nv.shared._Z9block_addiPiS_ --------------------------
	.section	.nv.shared._Z9block_addiPiS_,"aw",@nobits
	.sectionflags	@""
	.align	16
	.zero		1024


//--------------------- .nv.shared._Z10block_scaniPiS_ --------------------------
	.section	.nv.shared._Z10block_scaniPiS_,"aw",@nobits
	.sectionflags	@""
	.align	16
	.zero		1024


//--------------------- .nv.shared._Z13count_row_nnziiPdiPi --------------------------
	.section	.nv.shared._Z13count_row_nnziiPdiPi,"aw",@nobits
	.sectionflags	@""
	.align	16
	.zero		1024


//--------------------- .nv.constant0._Z15fill_csr_valuesiiPdiPiS0_S_ --------------------------
	.section	.nv.constant0._Z15fill_csr_valuesiiPdiPiS0_S_,"a",@progbits
	.sectionflags	@""
	.align	4
.nv.constant0._Z15fill_csr_valuesiiPdiPiS0_S_:
	.zero		944


//--------------------- .nv.constant0._Z9block_addiPiS_ --------------------------
	.section	.nv.constant0._Z9block_addiPiS_,"a",@progbits
	.sectionflags	@""
	.align	4
.nv.constant0._Z9block_addiPiS_:
	.zero		920


//--------------------- .nv.constant0._Z10block_scaniPiS_ --------------------------
	.section	.nv.constant0._Z10block_scaniPiS_,"a",@progbits
	.sectionflags	@""
	.align	4
.nv.constant0._Z10block_scaniPiS_:
	.zero		920


//--------------------- .nv.constant0._Z13count_row_nnziiPdiPi --------------------------
	.section	.nv.constant0._Z13count_row_nnziiPdiPi,"a",@progbits
	.sectionflags	@""
	.align	4
.nv.constant0._Z13count_row_nnziiPdiPi:
	.zero		928


//--------------------- SYMBOLS --------------------------

	.type		.nv.reservedSmem.offset0,@object
	.size		.nv.reservedSmem.offset0,0x4
	.type		.nv.reservedSmem.cap,@object
	.size		.nv.reservedSmem.cap,0x4
